//
// Generated by NVIDIA NVVM Compiler
//
// Compiler Build ID: CL-36424714
// Cuda compilation tools, release 13.0, V13.0.88
// Based on NVVM 20.0.0
//

.version 9.0
.target sm_100
.address_size 64

	// .globl	_Z14raytraceKernelP6uchar4ii9SceneData

.visible .entry _Z14raytraceKernelP6uchar4ii9SceneData(
	.param .u64 .ptr .align 1 _Z14raytraceKernelP6uchar4ii9SceneData_param_0,
	.param .u32 _Z14raytraceKernelP6uchar4ii9SceneData_param_1,
	.param .u32 _Z14raytraceKernelP6uchar4ii9SceneData_param_2,
	.param .align 4 .b8 _Z14raytraceKernelP6uchar4ii9SceneData_param_3[324]
)
{
	.reg .pred 	%p<58>;
	.reg .b32 	%r<45>;
	.reg .b32 	%f<309>;
	.reg .b64 	%rd<21>;

	ld.param.u32 	%r14, [_Z14raytraceKernelP6uchar4ii9SceneData_param_1];
	ld.param.u32 	%r16, [_Z14raytraceKernelP6uchar4ii9SceneData_param_2];
	mov.b64 	%rd8, _Z14raytraceKernelP6uchar4ii9SceneData_param_3;
	mov.u64 	%rd1, %rd8;
	mov.u32 	%r17, %ctaid.x;
	mov.u32 	%r18, %ntid.x;
	mov.u32 	%r19, %tid.x;
	mad.lo.s32 	%r1, %r17, %r18, %r19;
	mov.u32 	%r20, %ctaid.y;
	mov.u32 	%r21, %ntid.y;
	mov.u32 	%r22, %tid.y;
	mad.lo.s32 	%r23, %r20, %r21, %r22;
	setp.ge.s32 	%p9, %r1, %r14;
	setp.ge.s32 	%p10, %r23, %r16;
	or.pred  	%p11, %p9, %p10;
	@%p11 bra 	$L__BB0_11;
	cvt.rn.f32.s32 	%f61, %r1;
	add.f32 	%f62, %f61, %f61;
	cvt.rn.f32.s32 	%f63, %r14;
	div.rn.f32 	%f64, %f62, %f63;
	add.f32 	%f65, %f64, 0fBF800000;
	cvt.rn.f32.u32 	%f66, %r16;
	div.rn.f32 	%f67, %f63, %f66;
	mul.f32 	%f68, %f65, %f67;
	cvt.rn.f32.u32 	%f69, %r23;
	add.f32 	%f70, %f69, %f69;
	div.rn.f32 	%f71, %f70, %f66;
	mov.f32 	%f72, 0f3F800000;
	sub.f32 	%f73, %f72, %f71;
	ld.param.f32 	%f1, [%rd1+308];
	ld.param.f32 	%f2, [%rd1+312];
	ld.param.f32 	%f3, [%rd1+316];
	mul.f32 	%f74, %f73, %f73;
	fma.rn.f32 	%f75, %f68, %f68, %f74;
	add.f32 	%f76, %f75, 0f3F800000;
	sqrt.rn.f32 	%f77, %f76;
	rcp.rn.f32 	%f4, %f77;
	mul.f32 	%f5, %f68, %f4;
	mul.f32 	%f6, %f73, %f4;
	ld.param.u32 	%r3, [%rd1+280];
	setp.lt.s32 	%p13, %r3, 1;
	mov.b64 	%rd20, -1;
	mov.pred 	%p57, -1;
	@%p13 bra 	$L__BB0_8;
	mul.f32 	%f81, %f6, %f6;
	fma.rn.f32 	%f82, %f5, %f5, %f81;
	fma.rn.f32 	%f83, %f4, %f4, %f82;
	mul.f32 	%f7, %f83, 0f40800000;
	add.f32 	%f8, %f83, %f83;
	setp.lt.s32 	%p16, %r3, 2;
	mov.f32 	%f291, 0f7149F2CA;
	mov.pred 	%p54, 0;
	mov.b32 	%r41, -1;
	mov.b32 	%r42, 0;
	@%p16 bra 	$L__BB0_5;
	add.s64 	%rd19, %rd1, 28;
	mov.f32 	%f291, 0f7149F2CA;
	mov.pred 	%p54, 0;
	mov.b32 	%r41, -1;
	mov.b32 	%r39, 0;
	and.b32  	%r42, %r3, 2147483646;
$L__BB0_4:
	ld.param.f32 	%f86, [%rd19+-28];
	sub.f32 	%f87, %f1, %f86;
	ld.param.f32 	%f88, [%rd19+-24];
	sub.f32 	%f89, %f2, %f88;
	ld.param.f32 	%f90, [%rd19+-20];
	sub.f32 	%f91, %f3, %f90;
	mul.f32 	%f92, %f6, %f89;
	fma.rn.f32 	%f93, %f5, %f87, %f92;
	mul.f32 	%f94, %f4, %f91;
	sub.f32 	%f95, %f93, %f94;
	add.f32 	%f96, %f95, %f95;
	mul.f32 	%f97, %f89, %f89;
	fma.rn.f32 	%f98, %f87, %f87, %f97;
	fma.rn.f32 	%f99, %f91, %f91, %f98;
	ld.param.f32 	%f100, [%rd19+-16];
	mul.f32 	%f101, %f100, %f100;
	sub.f32 	%f102, %f99, %f101;
	mul.f32 	%f103, %f96, %f96;
	mul.f32 	%f104, %f7, %f102;
	sub.f32 	%f105, %f103, %f104;
	setp.gt.f32 	%p18, %f105, 0f00000000;
	selp.f32 	%f106, 0f3F800000, 0f00000000, %p18;
	fma.rn.f32 	%f107, %f105, %f106, 0f00000000;
	sqrt.rn.f32 	%f108, %f107;
	neg.f32 	%f109, %f96;
	sub.f32 	%f110, %f109, %f108;
	div.rn.f32 	%f111, %f110, %f8;
	sub.f32 	%f112, %f108, %f96;
	div.rn.f32 	%f113, %f112, %f8;
	setp.gt.f32 	%p19, %f111, 0f3A83126F;
	selp.f32 	%f114, %f111, %f113, %p19;
	setp.gt.f32 	%p20, %f114, 0f3A83126F;
	selp.f32 	%f115, %f114, 0f00000000, %p20;
	setp.ge.f32 	%p22, %f105, 0f00000000;
	and.pred  	%p23, %p22, %p20;
	fma.rn.f32 	%f117, %f5, %f115, %f1;
	fma.rn.f32 	%f118, %f6, %f115, %f2;
	mul.f32 	%f119, %f4, %f115;
	sub.f32 	%f120, %f3, %f119;
	sub.f32 	%f121, %f117, %f86;
	sub.f32 	%f122, %f118, %f88;
	sub.f32 	%f123, %f120, %f90;
	rcp.rn.f32 	%f124, %f100;
	mul.f32 	%f125, %f124, %f121;
	mul.f32 	%f126, %f124, %f122;
	mul.f32 	%f127, %f124, %f123;
	setp.lt.f32 	%p24, %f115, %f291;
	and.pred  	%p25, %p23, %p24;
	selp.f32 	%f128, %f115, %f291, %p25;
	selp.f32 	%f130, %f118, %f281, %p25;
	selp.f32 	%f131, %f117, %f282, %p25;
	selp.f32 	%f132, %f120, %f283, %p25;
	selp.b32 	%r29, %r39, %r41, %p25;
	selp.f32 	%f133, %f125, %f284, %p25;
	selp.f32 	%f134, %f126, %f285, %p25;
	selp.f32 	%f135, %f127, %f286, %p25;
	or.pred  	%p26, %p54, %p25;
	ld.param.f32 	%f136, [%rd19];
	sub.f32 	%f137, %f1, %f136;
	ld.param.f32 	%f138, [%rd19+4];
	sub.f32 	%f139, %f2, %f138;
	ld.param.f32 	%f140, [%rd19+8];
	sub.f32 	%f141, %f3, %f140;
	mul.f32 	%f142, %f6, %f139;
	fma.rn.f32 	%f143, %f5, %f137, %f142;
	mul.f32 	%f144, %f4, %f141;
	sub.f32 	%f145, %f143, %f144;
	add.f32 	%f146, %f145, %f145;
	mul.f32 	%f147, %f139, %f139;
	fma.rn.f32 	%f148, %f137, %f137, %f147;
	fma.rn.f32 	%f149, %f141, %f141, %f148;
	ld.param.f32 	%f150, [%rd19+12];
	mul.f32 	%f151, %f150, %f150;
	sub.f32 	%f152, %f149, %f151;
	mul.f32 	%f153, %f146, %f146;
	mul.f32 	%f154, %f7, %f152;
	sub.f32 	%f155, %f153, %f154;
	setp.gt.f32 	%p27, %f155, 0f00000000;
	selp.f32 	%f156, 0f3F800000, 0f00000000, %p27;
	fma.rn.f32 	%f157, %f155, %f156, 0f00000000;
	sqrt.rn.f32 	%f158, %f157;
	neg.f32 	%f159, %f146;
	sub.f32 	%f160, %f159, %f158;
	div.rn.f32 	%f161, %f160, %f8;
	sub.f32 	%f162, %f158, %f146;
	div.rn.f32 	%f163, %f162, %f8;
	setp.gt.f32 	%p28, %f161, 0f3A83126F;
	selp.f32 	%f164, %f161, %f163, %p28;
	setp.gt.f32 	%p29, %f164, 0f3A83126F;
	selp.f32 	%f165, %f164, 0f00000000, %p29;
	setp.ge.f32 	%p31, %f155, 0f00000000;
	and.pred  	%p32, %p31, %p29;
	fma.rn.f32 	%f167, %f5, %f165, %f1;
	fma.rn.f32 	%f168, %f6, %f165, %f2;
	mul.f32 	%f169, %f4, %f165;
	sub.f32 	%f170, %f3, %f169;
	sub.f32 	%f171, %f167, %f136;
	sub.f32 	%f172, %f168, %f138;
	sub.f32 	%f173, %f170, %f140;
	rcp.rn.f32 	%f174, %f150;
	mul.f32 	%f175, %f174, %f171;
	mul.f32 	%f176, %f174, %f172;
	mul.f32 	%f177, %f174, %f173;
	setp.lt.f32 	%p33, %f165, %f128;
	and.pred  	%p34, %p32, %p33;
	selp.f32 	%f291, %f165, %f128, %p34;
	selp.f32 	%f281, %f168, %f130, %p34;
	selp.f32 	%f282, %f167, %f131, %p34;
	selp.f32 	%f283, %f170, %f132, %p34;
	add.s32 	%r30, %r39, 1;
	selp.b32 	%r41, %r30, %r29, %p34;
	selp.f32 	%f284, %f175, %f133, %p34;
	selp.f32 	%f285, %f176, %f134, %p34;
	selp.f32 	%f286, %f177, %f135, %p34;
	or.pred  	%p54, %p26, %p34;
	add.s64 	%rd19, %rd19, 56;
	add.s32 	%r39, %r39, 2;
	setp.ne.s32 	%p35, %r39, %r42;
	@%p35 bra 	$L__BB0_4;
$L__BB0_5:
	and.b32  	%r31, %r3, 1;
	setp.eq.b32 	%p36, %r31, 1;
	not.pred 	%p37, %p36;
	@%p37 bra 	$L__BB0_7;
	mov.u64 	%rd10, %rd8;
	mul.wide.u32 	%rd11, %r42, 28;
	add.s64 	%rd12, %rd10, %rd11;
	ld.param.f32 	%f178, [%rd12];
	sub.f32 	%f179, %f1, %f178;
	ld.param.f32 	%f180, [%rd12+4];
	sub.f32 	%f181, %f2, %f180;
	ld.param.f32 	%f182, [%rd12+8];
	sub.f32 	%f183, %f3, %f182;
	mul.f32 	%f184, %f6, %f181;
	fma.rn.f32 	%f185, %f5, %f179, %f184;
	mul.f32 	%f186, %f4, %f183;
	sub.f32 	%f187, %f185, %f186;
	add.f32 	%f188, %f187, %f187;
	mul.f32 	%f189, %f181, %f181;
	fma.rn.f32 	%f190, %f179, %f179, %f189;
	fma.rn.f32 	%f191, %f183, %f183, %f190;
	ld.param.f32 	%f192, [%rd12+12];
	mul.f32 	%f193, %f192, %f192;
	sub.f32 	%f194, %f191, %f193;
	mul.f32 	%f195, %f188, %f188;
	mul.f32 	%f196, %f7, %f194;
	sub.f32 	%f197, %f195, %f196;
	setp.gt.f32 	%p38, %f197, 0f00000000;
	selp.f32 	%f198, 0f3F800000, 0f00000000, %p38;
	fma.rn.f32 	%f199, %f197, %f198, 0f00000000;
	sqrt.rn.f32 	%f200, %f199;
	neg.f32 	%f201, %f188;
	sub.f32 	%f202, %f201, %f200;
	div.rn.f32 	%f203, %f202, %f8;
	sub.f32 	%f204, %f200, %f188;
	div.rn.f32 	%f205, %f204, %f8;
	setp.gt.f32 	%p39, %f203, 0f3A83126F;
	selp.f32 	%f206, %f203, %f205, %p39;
	setp.gt.f32 	%p40, %f206, 0f3A83126F;
	selp.f32 	%f207, %f206, 0f00000000, %p40;
	setp.ge.f32 	%p42, %f197, 0f00000000;
	and.pred  	%p43, %p42, %p40;
	fma.rn.f32 	%f209, %f5, %f207, %f1;
	fma.rn.f32 	%f210, %f6, %f207, %f2;
	mul.f32 	%f211, %f4, %f207;
	sub.f32 	%f212, %f3, %f211;
	sub.f32 	%f213, %f209, %f178;
	sub.f32 	%f214, %f210, %f180;
	sub.f32 	%f215, %f212, %f182;
	rcp.rn.f32 	%f216, %f192;
	mul.f32 	%f217, %f216, %f213;
	mul.f32 	%f218, %f216, %f214;
	mul.f32 	%f219, %f216, %f215;
	setp.lt.f32 	%p44, %f207, %f291;
	and.pred  	%p45, %p43, %p44;
	selp.f32 	%f281, %f210, %f281, %p45;
	selp.f32 	%f282, %f209, %f282, %p45;
	selp.f32 	%f283, %f212, %f283, %p45;
	selp.b32 	%r41, %r42, %r41, %p45;
	selp.f32 	%f284, %f217, %f284, %p45;
	selp.f32 	%f285, %f218, %f285, %p45;
	selp.f32 	%f286, %f219, %f286, %p45;
	or.pred  	%p54, %p54, %p45;
$L__BB0_7:
	not.pred 	%p57, %p54;
	cvt.s64.s32 	%rd20, %r41;
$L__BB0_8:
	mov.f32 	%f306, 0f00000000;
	mov.f32 	%f307, %f306;
	mov.f32 	%f308, %f306;
	@%p57 bra 	$L__BB0_10;
	mov.u64 	%rd13, %rd8;
	mad.lo.s64 	%rd14, %rd20, 28, %rd13;
	ld.param.f32 	%f223, [%rd13+284];
	sub.f32 	%f224, %f223, %f282;
	ld.param.f32 	%f225, [%rd13+288];
	sub.f32 	%f226, %f225, %f281;
	ld.param.f32 	%f227, [%rd13+292];
	sub.f32 	%f228, %f227, %f283;
	mul.f32 	%f229, %f226, %f226;
	fma.rn.f32 	%f230, %f224, %f224, %f229;
	fma.rn.f32 	%f231, %f228, %f228, %f230;
	sqrt.rn.f32 	%f232, %f231;
	rcp.rn.f32 	%f233, %f232;
	mul.f32 	%f234, %f224, %f233;
	mul.f32 	%f235, %f226, %f233;
	mul.f32 	%f236, %f228, %f233;
	mul.f32 	%f237, %f285, %f235;
	fma.rn.f32 	%f238, %f284, %f234, %f237;
	fma.rn.f32 	%f239, %f286, %f236, %f238;
	setp.gt.f32 	%p46, %f239, 0f00000000;
	selp.f32 	%f240, 0f3F800000, 0f00000000, %p46;
	fma.rn.f32 	%f241, %f239, %f240, 0f00000000;
	ld.param.f32 	%f242, [%rd14+16];
	ld.param.f32 	%f243, [%rd13+296];
	mul.f32 	%f244, %f242, %f243;
	ld.param.f32 	%f245, [%rd14+20];
	ld.param.f32 	%f246, [%rd13+300];
	mul.f32 	%f247, %f245, %f246;
	ld.param.f32 	%f248, [%rd14+24];
	ld.param.f32 	%f249, [%rd13+304];
	mul.f32 	%f250, %f248, %f249;
	mul.f32 	%f306, %f244, %f241;
	mul.f32 	%f307, %f247, %f241;
	mul.f32 	%f308, %f250, %f241;
$L__BB0_10:
	ld.param.u64 	%rd18, [_Z14raytraceKernelP6uchar4ii9SceneData_param_0];
	mov.f32 	%f251, 0f00000000;
	sub.f32 	%f252, %f251, %f306;
	setp.lt.f32 	%p47, %f306, 0f00000000;
	selp.f32 	%f253, 0f3F800000, 0f00000000, %p47;
	fma.rn.f32 	%f254, %f252, %f253, %f306;
	mov.f32 	%f255, 0f3F800000;
	sub.f32 	%f256, %f255, %f254;
	setp.gt.f32 	%p48, %f254, 0f3F800000;
	selp.f32 	%f257, 0f3F800000, 0f00000000, %p48;
	fma.rn.f32 	%f258, %f256, %f257, %f254;
	sub.f32 	%f259, %f251, %f307;
	setp.lt.f32 	%p49, %f307, 0f00000000;
	selp.f32 	%f260, 0f3F800000, 0f00000000, %p49;
	fma.rn.f32 	%f261, %f259, %f260, %f307;
	sub.f32 	%f262, %f255, %f261;
	setp.gt.f32 	%p50, %f261, 0f3F800000;
	selp.f32 	%f263, 0f3F800000, 0f00000000, %p50;
	fma.rn.f32 	%f264, %f262, %f263, %f261;
	sub.f32 	%f265, %f251, %f308;
	setp.lt.f32 	%p51, %f308, 0f00000000;
	selp.f32 	%f266, 0f3F800000, 0f00000000, %p51;
	fma.rn.f32 	%f267, %f265, %f266, %f308;
	sub.f32 	%f268, %f255, %f267;
	setp.gt.f32 	%p52, %f267, 0f3F800000;
	selp.f32 	%f269, 0f3F800000, 0f00000000, %p52;
	fma.rn.f32 	%f270, %f268, %f269, %f267;
	mul.f32 	%f271, %f258, 0f437F0000;
	cvt.rzi.u32.f32 	%r32, %f271;
	mul.f32 	%f272, %f264, 0f437F0000;
	cvt.rzi.u32.f32 	%r33, %f272;
	mul.f32 	%f273, %f270, 0f437F0000;
	cvt.rzi.u32.f32 	%r34, %f273;
	mad.lo.s32 	%r35, %r14, %r23, %r1;
	cvta.to.global.u64 	%rd15, %rd18;
	mul.wide.s32 	%rd16, %r35, 4;
	add.s64 	%rd17, %rd15, %rd16;
	prmt.b32 	%r36, %r32, %r33, 0x3340U;
	prmt.b32 	%r37, %r34, 65535, 0x3340U;
	prmt.b32 	%r38, %r36, %r37, 0x5410U;
	st.global.u32 	[%rd17], %r38;
$L__BB0_11:
	ret;

}


// ===== COMPILED SASS (sm_100) =====

	.target	sm_100

	.elftype	@"ET_EXEC"


//--------------------- .note.nv.tkinfo           --------------------------
	.section	.note.nv.tkinfo,"",@"SHT_NOTE"
	.sectionflags	@"SHF_NOTE_NV_TKINFO"
	.tkinfo
        /*0018*/ 	.word	0x00000002
        /*0030*/ 	.string	""
        /*0030*/ 	.string	"ptxas"
        /*0030*/ 	.string	"Cuda compilation tools, release 13.0, V13.0.88"
        /*0030*/ 	.string	"Build cuda_13.0.r13.0/compiler.36424714_0"
        /*0030*/ 	.string	"-arch sm_100 -m 64 "



//--------------------- .note.nv.cuinfo           --------------------------
	.section	.note.nv.cuinfo,"",@"SHT_NOTE"
	.sectionflags	@"SHF_NOTE_NV_CUINFO"
        /*0018*/ 	.short	0x0002
        /*001a*/ 	.short	0x0064
        /*001c*/ 	.short	0x0082
	.zero		2


//--------------------- .nv.info                  --------------------------
	.section	.nv.info,"",@"SHT_CUDA_INFO"
	.align	4


	//----- nvinfo : EIATTR_REGCOUNT
	.align		4
        /*0000*/ 	.byte	0x04, 0x2f
        /*0002*/ 	.short	(.L_1 - .L_0)
	.align		4
.L_0:
        /*0004*/ 	.word	index@(_Z14raytraceKernelP6uchar4ii9SceneData)
        /*0008*/ 	.word	0x00000020


	//----- nvinfo : EIATTR_FRAME_SIZE
	.align		4
.L_1:
        /*000c*/ 	.byte	0x04, 0x11
        /*000e*/ 	.short	(.L_3 - .L_2)
	.align		4
.L_2:
        /*0010*/ 	.word	index@($__internal_2_$__cuda_sm3x_div_rn_noftz_f32_slowpath)
        /*0014*/ 	.word	0x00000000


	//----- nvinfo : EIATTR_FRAME_SIZE
	.align		4
.L_3:
        /*0018*/ 	.byte	0x04, 0x11
        /*001a*/ 	.short	(.L_5 - .L_4)
	.align		4
.L_4:
        /*001c*/ 	.word	index@($__internal_1_$__cuda_sm20_sqrt_rn_f32_slowpath)
        /*0020*/ 	.word	0x00000000


	//----- nvinfo : EIATTR_FRAME_SIZE
	.align		4
.L_5:
        /*0024*/ 	.byte	0x04, 0x11
        /*0026*/ 	.short	(.L_7 - .L_6)
	.align		4
.L_6:
        /*0028*/ 	.word	index@($__internal_0_$__cuda_sm20_rcp_rn_f32_slowpath)
        /*002c*/ 	.word	0x00000000


	//----- nvinfo : EIATTR_FRAME_SIZE
	.align		4
.L_7:
        /*0030*/ 	.byte	0x04, 0x11
        /*0032*/ 	.short	(.L_9 - .L_8)
	.align		4
.L_8:
        /*0034*/ 	.word	index@(_Z14raytraceKernelP6uchar4ii9SceneData)
        /*0038*/ 	.word	0x00000000


	//----- nvinfo : EIATTR_MIN_STACK_SIZE
	.align		4
.L_9:
        /*003c*/ 	.byte	0x04, 0x12
        /*003e*/ 	.short	(.L_11 - .L_10)
	.align		4
.L_10:
        /*0040*/ 	.word	index@(_Z14raytraceKernelP6uchar4ii9SceneData)
        /*0044*/ 	.word	0x00000000
.L_11:


//--------------------- .nv.compat                --------------------------
	.section	.nv.compat,"",@"SHT_CUDA_COMPAT_INFO"
	.align	4
        /*0000*/ 	.byte	0x02, 0x09, 0x00, 0x00, 0x02, 0x02, 0x01, 0x00, 0x02, 0x05, 0x05, 0x00, 0x03, 0x07, 0x01, 0x01
        /*0010*/ 	.byte	0x02, 0x03, 0x00, 0x00, 0x02, 0x06, 0x01, 0x00, 0x04, 0x0b, 0x08, 0x00, 0x01, 0x00, 0x00, 0x00
        /*0020*/ 	.byte	0x00, 0x00, 0x00, 0x00


//--------------------- .nv.info._Z14raytraceKernelP6uchar4ii9SceneData --------------------------
	.section	.nv.info._Z14raytraceKernelP6uchar4ii9SceneData,"",@"SHT_CUDA_INFO"
	.sectionflags	@""
	.align	4


	//----- nvinfo : EIATTR_CUDA_API_VERSION
	.align		4
        /*0000*/ 	.byte	0x04, 0x37
        /*0002*/ 	.short	(.L_13 - .L_12)
.L_12:
        /*0004*/ 	.word	0x00000082


	//----- nvinfo : EIATTR_KPARAM_INFO
	.align		4
.L_13:
        /*0008*/ 	.byte	0x04, 0x17
        /*000a*/ 	.short	(.L_15 - .L_14)
.L_14:
        /*000c*/ 	.word	0x00000000
        /*0010*/ 	.short	0x0003
        /*0012*/ 	.short	0x0010
        /*0014*/ 	.byte	0x00, 0xf0, 0x11, 0x05


	//----- nvinfo : EIATTR_KPARAM_INFO
	.align		4
.L_15:
        /*0018*/ 	.byte	0x04, 0x17
        /*001a*/ 	.short	(.L_17 - .L_16)
.L_16:
        /*001c*/ 	.word	0x00000000
        /*0020*/ 	.short	0x0002
        /*0022*/ 	.short	0x000c
        /*0024*/ 	.byte	0x00, 0xf0, 0x11, 0x00


	//----- nvinfo : EIATTR_KPARAM_INFO
	.align		4
.L_17:
        /*0028*/ 	.byte	0x04, 0x17
        /*002a*/ 	.short	(.L_19 - .L_18)
.L_18:
        /*002c*/ 	.word	0x00000000
        /*0030*/ 	.short	0x0001
        /*0032*/ 	.short	0x0008
        /*0034*/ 	.byte	0x00, 0xf0, 0x11, 0x00


	//----- nvinfo : EIATTR_KPARAM_INFO
	.align		4
.L_19:
        /*0038*/ 	.byte	0x04, 0x17
        /*003a*/ 	.short	(.L_21 - .L_20)
.L_20:
        /*003c*/ 	.word	0x00000000
        /*0040*/ 	.short	0x0000
        /*0042*/ 	.short	0x0000
        /*0044*/ 	.byte	0x00, 0xf5, 0x21, 0x00


	//----- nvinfo : EIATTR_SPARSE_MMA_MASK
	.align		4
.L_21:
        /*0048*/ 	.byte	0x03, 0x50
        /*004a*/ 	.short	0x0000


	//----- nvinfo : EIATTR_MAXREG_COUNT
	.align		4
        /*004c*/ 	.byte	0x03, 0x1b
        /*004e*/ 	.short	0x00ff


	//----- nvinfo : EIATTR_MERCURY_ISA_VERSION
	.align		4
        /*0050*/ 	.byte	0x03, 0x5f
        /*0052*/ 	.short	0x0101


	//----- nvinfo : EIATTR_VRC_CTA_INIT_COUNT
	.align		4
        /*0054*/ 	.byte	0x02, 0x4a
	.zero		1
	.zero		1


	//----- nvinfo : EIATTR_EXIT_INSTR_OFFSETS
	.align		4
        /*0058*/ 	.byte	0x04, 0x1c
        /*005a*/ 	.short	(.L_23 - .L_22)


	//   ....[0]....
.L_22:
        /*005c*/ 	.word	0x000000c0


	//   ....[1]....
        /*0060*/ 	.word	0x000020b0


	//----- nvinfo : EIATTR_CRS_STACK_SIZE
	.align		4
.L_23:
        /*0064*/ 	.byte	0x04, 0x1e
        /*0066*/ 	.short	(.L_25 - .L_24)
.L_24:
        /*0068*/ 	.word	0x00000000


	//----- nvinfo : EIATTR_CBANK_PARAM_SIZE
	.align		4
.L_25:
        /*006c*/ 	.byte	0x03, 0x19
        /*006e*/ 	.short	0x0154


	//----- nvinfo : EIATTR_PARAM_CBANK
	.align		4
        /*0070*/ 	.byte	0x04, 0x0a
        /*0072*/ 	.short	(.L_27 - .L_26)
	.align		4
.L_26:
        /*0074*/ 	.word	index@(.nv.constant0._Z14raytraceKernelP6uchar4ii9SceneData)
        /*0078*/ 	.short	0x0380
        /*007a*/ 	.short	0x0154


	//----- nvinfo : EIATTR_SW_WAR
	.align		4
.L_27:
        /*007c*/ 	.byte	0x04, 0x36
        /*007e*/ 	.short	(.L_29 - .L_28)
.L_28:
        /*0080*/ 	.word	0x00000008
.L_29:


//--------------------- .nv.callgraph             --------------------------
	.section	.nv.callgraph,"",@"SHT_CUDA_CALLGRAPH"
	.align	4
	.sectionentsize	8
	.align		4
        /*0000*/ 	.word	0x00000000
	.align		4
        /*0004*/ 	.word	0xffffffff
	.align		4
        /*0008*/ 	.word	0x00000000
	.align		4
        /*000c*/ 	.word	0xfffffffe
	.align		4
        /*0010*/ 	.word	0x00000000
	.align		4
        /*0014*/ 	.word	0xfffffffd
	.align		4
        /*0018*/ 	.word	0x00000000
	.align		4
        /*001c*/ 	.word	0xfffffffc


//--------------------- .text._Z14raytraceKernelP6uchar4ii9SceneData --------------------------
	.section	.text._Z14raytraceKernelP6uchar4ii9SceneData,"ax",@progbits
	.align	128
        .global         _Z14raytraceKernelP6uchar4ii9SceneData
        .type           _Z14raytraceKernelP6uchar4ii9SceneData,@function
        .size           _Z14raytraceKernelP6uchar4ii9SceneData,(.L_x_69 - _Z14raytraceKernelP6uchar4ii9SceneData)
        .other          _Z14raytraceKernelP6uchar4ii9SceneData,@"STO_CUDA_ENTRY STV_DEFAULT"
_Z14raytraceKernelP6uchar4ii9SceneData:
.text._Z14raytraceKernelP6uchar4ii9SceneData:
[----:B------:R-:W-:Y:S01]  /*0000*/  LDC R1, c[0x0][0x37c] ;  /* 0x0000df00ff017b82 */ /* 0x000fe20000000800 */
[----:B------:R-:W0:Y:S07]  /*0010*/  S2R R0, SR_TID.Y ;  /* 0x0000000000007919 */ /* 0x000e2e0000002200 */
[----:B------:R-:W1:Y:S01]  /*0020*/  LDC R4, c[0x0][0x360] ;  /* 0x0000d800ff047b82 */ /* 0x000e620000000800 */
[----:B------:R-:W2:Y:S01]  /*0030*/  LDCU.64 UR6, c[0x0][0x388] ;  /* 0x00007100ff0677ac */ /* 0x000ea20008000a00 */
[----:B------:R-:W1:Y:S06]  /*0040*/  S2R R5, SR_TID.X ;  /* 0x0000000000057919 */ /* 0x000e6c0000002100 */
[----:B------:R-:W0:Y:S08]  /*0050*/  S2UR UR5, SR_CTAID.Y ;  /* 0x00000000000579c3 */ /* 0x000e300000002600 */
[----:B------:R-:W0:Y:S08]  /*0060*/  LDC R3, c[0x0][0x364] ;  /* 0x0000d900ff037b82 */ /* 0x000e300000000800 */
[----:B------:R-:W1:Y:S01]  /*0070*/  S2UR UR4, SR_CTAID.X ;  /* 0x00000000000479c3 */ /* 0x000e620000002500 */
[----:B0-----:R-:W-:-:S05]  /*0080*/  IMAD R3, R3, UR5, R0 ;  /* 0x0000000503037c24 */ /* 0x001fca000f8e0200 */
[----:B--2---:R-:W-:Y:S01]  /*0090*/  ISETP.GE.AND P0, PT, R3, UR7, PT ;  /* 0x0000000703007c0c */ /* 0x004fe2000bf06270 */
[----:B-1----:R-:W-:-:S05]  /*00a0*/  IMAD R4, R4, UR4, R5 ;  /* 0x0000000404047c24 */ /* 0x002fca000f8e0205 */
[----:B------:R-:W-:-:S13]  /*00b0*/  ISETP.GE.OR P0, PT, R4, UR6, P0 ;  /* 0x0000000604007c0c */ /* 0x000fda0008706670 */
[----:B------:R-:W-:Y:S05]  /*00c0*/  @P0 EXIT ;  /* 0x000000000000094d */ /* 0x000fea0003800000 */
[----:B------:R-:W-:Y:S01]  /*00d0*/  I2FP.F32.S32 R0, UR6 ;  /* 0x0000000600007c45 */ /* 0x000fe20008201400 */
[----:B------:R-:W-:Y:S01]  /*00e0*/  BSSY.RECONVERGENT B0, `(.L_x_0) ;  /* 0x000000e000007945 */ /* 0x000fe20003800200 */
[----:B------:R-:W-:Y:S02]  /*00f0*/  I2FP.F32.S32 R25, R4 ;  /* 0x0000000400197245 */ /* 0x000fe40000201400 */
[----:B------:R-:W0:Y:S03]  /*0100*/  MUFU.RCP R5, R0 ;  /* 0x0000000000057308 */ /* 0x000e260000001000 */
[----:B------:R-:W-:-:S05]  /*0110*/  FADD R25, R25, R25 ;  /* 0x0000001919197221 */ /* 0x000fca0000000000 */
[----:B------:R-:W1:Y:S01]  /*0120*/  FCHK P0, R25, R0 ;  /* 0x0000000019007302 */ /* 0x000e620000000000 */
[----:B0-----:R-:W-:-:S04]  /*0130*/  FFMA R2, -R0, R5, 1 ;  /* 0x3f80000000027423 */ /* 0x001fc80000000105 */
[----:B------:R-:W-:-:S04]  /*0140*/  FFMA R2, R5, R2, R5 ;  /* 0x0000000205027223 */ /* 0x000fc80000000005 */
[----:B------:R-:W-:-:S04]  /*0150*/  FFMA R5, R25, R2, RZ ;  /* 0x0000000219057223 */ /* 0x000fc800000000ff */
[----:B------:R-:W-:-:S04]  /*0160*/  FFMA R6, -R0, R5, R25 ;  /* 0x0000000500067223 */ /* 0x000fc80000000119 */
[----:B------:R-:W-:Y:S01]  /*0170*/  FFMA R18, R2, R6, R5 ;  /* 0x0000000602127223 */ /* 0x000fe20000000005 */
[----:B-1----:R-:W-:Y:S06]  /*0180*/  @!P0 BRA `(.L_x_1) ;  /* 0x00000000000c8947 */ /* 0x002fec0003800000 */
[----:B------:R-:W-:Y:S02]  /*0190*/  MOV R9, R0 ;  /* 0x0000000000097202 */ /* 0x000fe40000000f00 */
[----:B------:R-:W-:-:S07]  /*01a0*/  MOV R20, 0x1c0 ;  /* 0x000001c000147802 */ /* 0x000fce0000000f00 */
[----:B------:R-:W-:Y:S05]  /*01b0*/  CALL.REL.NOINC `($__internal_2_$__cuda_sm3x_div_rn_noftz_f32_slowpath) ;  /* 0x0000002000ec7944 */ /* 0x000fea0003c00000 */
.L_x_1:
[----:B------:R-:W-:Y:S05]  /*01c0*/  BSYNC.RECONVERGENT B0 ;  /* 0x0000000000007941 */ /* 0x000fea0003800200 */
.L_x_0:
[----:B------:R-:W0:Y:S01]  /*01d0*/  LDCU UR4, c[0x0][0x38c] ;  /* 0x00007180ff0477ac */ /* 0x000e220008000800 */
[----:B------:R-:W-:Y:S01]  /*01e0*/  FADD R8, R18, -1 ;  /* 0xbf80000012087421 */ /* 0x000fe20000000000 */
[----:B0-----:R-:W-:-:S04]  /*01f0*/  I2FP.F32.U32 R9, UR4 ;  /* 0x0000000400097c45 */ /* 0x001fc80008201000 */
[----:B------:R-:W0:Y:S08]  /*0200*/  MUFU.RCP R2, R9 ;  /* 0x0000000900027308 */ /* 0x000e300000001000 */
        /* <DEDUP_REMOVED lines=10> */
.L_x_2:
[----:B------:R-:W0:Y:S01]  /*02b0*/  MUFU.RCP R2, R9 ;  /* 0x0000000900027308 */ /* 0x000e220000001000 */
[----:B------:R-:W-:Y:S01]  /*02c0*/  I2FP.F32.U32 R0, R3 ;  /* 0x0000000300007245 */ /* 0x000fe20000201000 */
[----:B------:R-:W-:Y:S01]  /*02d0*/  BSSY.RECONVERGENT B0, `(.L_x_3) ;  /* 0x000000c000007945 */ /* 0x000fe20003800200 */
[----:B------:R-:W-:-:S03]  /*02e0*/  FMUL R8, R8, R18 ;  /* 0x0000001208087220 */ /* 0x000fc60000400000 */
[----:B------:R-:W-:-:S04]  /*02f0*/  FADD R25, R0, R0 ;  /* 0x0000000000197221 */ /* 0x000fc80000000000 */
[----:B------:R-:W1:Y:S01]  /*0300*/  FCHK P0, R25, R9 ;  /* 0x0000000919007302 */ /* 0x000e620000000000 */
[----:B0-----:R-:W-:-:S04]  /*0310*/  FFMA R5, -R9, R2, 1 ;  /* 0x3f80000009057423 */ /* 0x001fc80000000102 */
[----:B------:R-:W-:-:S04]  /*0320*/  FFMA R0, R2, R5, R2 ;  /* 0x0000000502007223 */ /* 0x000fc80000000002 */
[----:B------:R-:W-:-:S04]  /*0330*/  FFMA R2, R0, R25, RZ ;  /* 0x0000001900027223 */ /* 0x000fc800000000ff */
[----:B------:R-:W-:-:S04]  /*0340*/  FFMA R5, -R9, R2, R25 ;  /* 0x0000000209057223 */ /* 0x000fc80000000119 */
[----:B------:R-:W-:Y:S01]  /*0350*/  FFMA R18, R0, R5, R2 ;  /* 0x0000000500127223 */ /* 0x000fe20000000002 */
[----:B-1----:R-:W-:Y:S06]  /*0360*/  @!P0 BRA `(.L_x_4) ;  /* 0x0000000000088947 */ /* 0x002fec0003800000 */
[----:B------:R-:W-:-:S07]  /*0370*/  MOV R20, 0x390 ;  /* 0x0000039000147802 */ /* 0x000fce0000000f00 */
[----:B------:R-:W-:Y:S05]  /*0380*/  CALL.REL.NOINC `($__internal_2_$__cuda_sm3x_div_rn_noftz_f32_slowpath) ;  /* 0x0000002000787944 */ /* 0x000fea0003c00000 */
.L_x_4:
[----:B------:R-:W-:Y:S05]  /*0390*/  BSYNC.RECONVERGENT B0 ;  /* 0x0000000000007941 */ /* 0x000fea0003800200 */
.L_x_3:
[----:B------:R-:W-:Y:S01]  /*03a0*/  FADD R6, -R18, 1 ;  /* 0x3f80000012067421 */ /* 0x000fe20000000100 */
[----:B------:R-:W-:Y:S03]  /*03b0*/  BSSY.RECONVERGENT B0, `(.L_x_5) ;  /* 0x0000010000007945 */ /* 0x000fe60003800200 */
[----:B------:R-:W-:-:S04]  /*03c0*/  FMUL R5, R6, R6 ;  /* 0x0000000606057220 */ /* 0x000fc80000400000 */
[----:B------:R-:W-:-:S04]  /*03d0*/  FFMA R5, R8, R8, R5 ;  /* 0x0000000808057223 */ /* 0x000fc80000000005 */
[----:B------:R-:W-:-:S04]  /*03e0*/  FADD R19, R5, 1 ;  /* 0x3f80000005137421 */ /* 0x000fc80000000000 */
[----:B------:R0:W1:Y:S01]  /*03f0*/  MUFU.RSQ R2, R19 ;  /* 0x0000001300027308 */ /* 0x0000620000001400 */
[----:B------:R-:W-:-:S04]  /*0400*/  IADD3 R0, PT, PT, R19, -0xd000000, RZ ;  /* 0xf300000013007810 */ /* 0x000fc80007ffe0ff */
[----:B------:R-:W-:-:S13]  /*0410*/  ISETP.GT.U32.AND P0, PT, R0, 0x727fffff, PT ;  /* 0x727fffff0000780c */ /* 0x000fda0003f04070 */
[----:B01----:R-:W-:Y:S05]  /*0420*/  @!P0 BRA `(.L_x_6) ;  /* 0x0000000000108947 */ /* 0x003fea0003800000 */
[----:B------:R-:W-:-:S07]  /*0430*/  MOV R18, 0x450 ;  /* 0x0000045000127802 */ /* 0x000fce0000000f00 */
[----:B------:R-:W-:Y:S05]  /*0440*/  CALL.REL.NOINC `($__internal_1_$__cuda_sm20_sqrt_rn_f32_slowpath) ;  /* 0x0000001c00f07944 */ /* 0x000fea0003c00000 */
[----:B------:R-:W-:Y:S01]  /*0450*/  MOV R0, R29 ;  /* 0x0000001d00007202 */ /* 0x000fe20000000f00 */
[----:B------:R-:W-:Y:S06]  /*0460*/  BRA `(.L_x_7) ;  /* 0x0000000000107947 */ /* 0x000fec0003800000 */
.L_x_6:
[----:B------:R-:W-:Y:S01]  /*0470*/  FMUL.FTZ R0, R19, R2 ;  /* 0x0000000213007220 */ /* 0x000fe20000410000 */
[----:B------:R-:W-:-:S03]  /*0480*/  FMUL.FTZ R2, R2, 0.5 ;  /* 0x3f00000002027820 */ /* 0x000fc60000410000 */
[----:B------:R-:W-:-:S04]  /*0490*/  FFMA R5, -R0, R0, R19 ;  /* 0x0000000000057223 */ /* 0x000fc80000000113 */
[----:B------:R-:W-:-:S07]  /*04a0*/  FFMA R0, R5, R2, R0 ;  /* 0x0000000205007223 */ /* 0x000fce0000000000 */
.L_x_7:
[----:B------:R-:W-:Y:S05]  /*04b0*/  BSYNC.RECONVERGENT B0 ;  /* 0x0000000000007941 */ /* 0x000fea0003800200 */
.L_x_5:
[----:B------:R-:W-:Y:S01]  /*04c0*/  IADD3 R2, PT, PT, R0, 0x1800000, RZ ;  /* 0x0180000000027810 */ /* 0x000fe20007ffe0ff */
[----:B------:R-:W-:Y:S03]  /*04d0*/  BSSY.RECONVERGENT B0, `(.L_x_8) ;  /* 0x000000c000007945 */ /* 0x000fe60003800200 */
[----:B------:R-:W-:-:S04]  /*04e0*/  LOP3.LUT R2, R2, 0x7f800000, RZ, 0xc0, !PT ;  /* 0x7f80000002027812 */ /* 0x000fc800078ec0ff */
[----:B------:R-:W-:-:S13]  /*04f0*/  ISETP.GT.U32.AND P0, PT, R2, 0x1ffffff, PT ;  /* 0x01ffffff0200780c */ /* 0x000fda0003f04070 */
[----:B------:R-:W-:Y:S05]  /*0500*/  @P0 BRA `(.L_x_9) ;  /* 0x0000000000100947 */ /* 0x000fea0003800000 */
[----:B------:R-:W-:-:S07]  /*0510*/  MOV R2, 0x530 ;  /* 0x0000053000027802 */ /* 0x000fce0000000f00 */
[----:B------:R-:W-:Y:S05]  /*0520*/  CALL.REL.NOINC `($__internal_0_$__cuda_sm20_rcp_rn_f32_slowpath) ;  /* 0x0000001800e47944 */ /* 0x000fea0003c00000 */
[----:B------:R-:W-:Y:S01]  /*0530*/  MOV R5, R28 ;  /* 0x0000001c00057202 */ /* 0x000fe20000000f00 */
[----:B------:R-:W-:Y:S06]  /*0540*/  BRA `(.L_x_10) ;  /* 0x0000000000107947 */ /* 0x000fec0003800000 */
.L_x_9:
[----:B------:R-:W0:Y:S02]  /*0550*/  MUFU.RCP R5, R0 ;  /* 0x0000000000057308 */ /* 0x000e240000001000 */
[----:B0-----:R-:W-:-:S04]  /*0560*/  FFMA R2, R5, R0, -1 ;  /* 0xbf80000005027423 */ /* 0x001fc80000000000 */
[----:B------:R-:W-:-:S04]  /*0570*/  FADD.FTZ R2, -R2, -RZ ;  /* 0x800000ff02027221 */ /* 0x000fc80000010100 */
[----:B------:R-:W-:-:S07]  /*0580*/  FFMA R5, R5, R2, R5 ;  /* 0x0000000205057223 */ /* 0x000fce0000000005 */
.L_x_10:
[----:B------:R-:W-:Y:S05]  /*0590*/  BSYNC.RECONVERGENT B0 ;  /* 0x0000000000007941 */ /* 0x000fea0003800200 */
.L_x_8:
[----:B------:R-:W0:Y:S01]  /*05a0*/  LDCU UR5, c[0x0][0x4a8] ;  /* 0x00009500ff0577ac */ /* 0x000e220008000800 */
[----:B------:R-:W-:Y:S02]  /*05b0*/  PLOP3.LUT P0, PT, PT, PT, PT, 0x80, 0x8 ;  /* 0x000000000008781c */ /* 0x000fe40003f0f070 */
[----:B------:R-:W-:Y:S01]  /*05c0*/  MOV R14, 0xffffffff ;  /* 0xffffffff000e7802 */ /* 0x000fe20000000f00 */
[----:B0-----:R-:W-:-:S09]  /*05d0*/  UISETP.GE.AND UP0, UPT, UR5, 0x1, UPT ;  /* 0x000000010500788c */ /* 0x001fd2000bf06270 */
[----:B------:R-:W-:Y:S05]  /*05e0*/  BRA.U !UP0, `(.L_x_11) ;  /* 0x00000015082c7547 */ /* 0x000fea000b800000 */
[-C--:B------:R-:W-:Y:S01]  /*05f0*/  FMUL R6, R6, R5.reuse ;  /* 0x0000000506067220 */ /* 0x080fe20000400000 */
[----:B------:R-:W-:Y:S01]  /*0600*/  FMUL R7, R8, R5 ;  /* 0x0000000508077220 */ /* 0x000fe20000400000 */
[----:B------:R-:W-:Y:S01]  /*0610*/  UISETP.GE.AND UP0, UPT, UR5, 0x2, UPT ;  /* 0x000000020500788c */ /* 0x000fe2000bf06270 */
[----:B------:R-:W-:Y:S02]  /*0620*/  HFMA2 R10, -RZ, RZ, 10824, -13904 ;  /* 0x7149f2caff0a7431 */ /* 0x000fe400000001ff */
[----:B------:R-:W-:Y:S01]  /*0630*/  FMUL R0, R6, R6 ;  /* 0x0000000606007220 */ /* 0x000fe20000400000 */
[----:B------:R-:W-:Y:S01]  /*0640*/  PLOP3.LUT P3, PT, PT, PT, PT, 0x8, 0x80 ;  /* 0x000000000080781c */ /* 0x000fe20003f6e170 */
[----:B------:R-:W-:Y:S01]  /*0650*/  UMOV UR4, URZ ;  /* 0x000000ff00047c82 */ /* 0x000fe20008000000 */
[----:B------:R-:W-:Y:S01]  /*0660*/  MOV R14, 0xffffffff ;  /* 0xffffffff000e7802 */ /* 0x000fe20000000f00 */
[----:B------:R-:W-:-:S04]  /*0670*/  FFMA R0, R7, R7, R0 ;  /* 0x0000000707007223 */ /* 0x000fc80000000000 */
[----:B------:R-:W-:-:S04]  /*0680*/  FFMA R0, R5, R5, R0 ;  /* 0x0000000505007223 */ /* 0x000fc80000000000 */
[C---:B------:R-:W-:Y:S01]  /*0690*/  FMUL R8, R0.reuse, 4 ;  /* 0x4080000000087820 */ /* 0x040fe20000400000 */
[----:B------:R-:W-:Y:S01]  /*06a0*/  FADD R9, R0, R0 ;  /* 0x0000000000097221 */ /* 0x000fe20000000000 */
[----:B------:R-:W-:Y:S06]  /*06b0*/  BRA.U !UP0, `(.L_x_12) ;  /* 0x0000000d08447547 */ /* 0x000fec000b800000 */
[----:B------:R-:W-:Y:S01]  /*06c0*/  PLOP3.LUT P3, PT, PT, PT, PT, 0x8, 0x80 ;  /* 0x000000000080781c */ /* 0x000fe20003f6e170 */
[----:B------:R-:W-:Y:S01]  /*06d0*/  ULOP3.LUT UR4, UR5, 0x7ffffffe, URZ, 0xc0, !UPT ;  /* 0x7ffffffe05047892 */ /* 0x000fe2000f8ec0ff */
[----:B------:R-:W-:Y:S01]  /*06e0*/  MOV R10, 0x7149f2ca ;  /* 0x7149f2ca000a7802 */ /* 0x000fe20000000f00 */
[----:B------:R-:W0:Y:S01]  /*06f0*/  LDCU UR8, c[0x0][0x4c4] ;  /* 0x00009880ff0877ac */ /* 0x000e220008000800 */
[----:B------:R-:W-:Y:S01]  /*0700*/  MOV R14, 0xffffffff ;  /* 0xffffffff000e7802 */ /* 0x000fe20000000f00 */
[----:B------:R-:W1:Y:S01]  /*0710*/  LDCU.64 UR10, c[0x0][0x4c8] ;  /* 0x00009900ff0a77ac */ /* 0x000e620008000a00 */
[----:B------:R-:W-:Y:S01]  /*0720*/  UMOV UR7, 0x2c ;  /* 0x0000002c00077882 */ /* 0x000fe20000000000 */
[----:B------:R-:W-:-:S06]  /*0730*/  UMOV UR5, URZ ;  /* 0x000000ff00057c82 */ /* 0x000fcc0008000000 */
.L_x_31:
[----:B------:R-:W2:Y:S01]  /*0740*/  LDCU UR12, c[0x0][UR7+0x368] ;  /* 0x00006d00070c77ac */ /* 0x000ea20008000800 */
[----:B-1----:R-:W-:Y:S01]  /*0750*/  MOV R19, UR10 ;  /* 0x0000000a00137c02 */ /* 0x002fe20008000f00 */
[----:B------:R-:W-:Y:S01]  /*0760*/  BSSY.RECONVERGENT B0, `(.L_x_13) ;  /* 0x0000022000007945 */ /* 0x000fe20003800200 */
[----:B0-----:R-:W-:Y:S01]  /*0770*/  MOV R0, UR8 ;  /* 0x0000000800007c02 */ /* 0x001fe20008000f00 */
[----:B------:R-:W0:Y:S01]  /*0780*/  LDCU UR9, c[0x0][UR7+0x364] ;  /* 0x00006c80070977ac */ /* 0x000e220008000800 */
[----:B------:R-:W-:Y:S01]  /*0790*/  MOV R2, UR11 ;  /* 0x0000000b00027c02 */ /* 0x000fe20008000f00 */
[----:B------:R-:W1:Y:S01]  /*07a0*/  LDCU UR13, c[0x0][UR7+0x36c] ;  /* 0x00006d80070d77ac */ /* 0x000e620008000800 */
[----:B------:R-:W3:Y:S01]  /*07b0*/  LDCU UR14, c[0x0][UR7+0x370] ;  /* 0x00006e00070e77ac */ /* 0x000ee20008000800 */
[----:B--2---:R-:W-:Y:S01]  /*07c0*/  FADD R19, R19, -UR12 ;  /* 0x8000000c13137e21 */ /* 0x004fe20008000000 */
[----:B0-----:R-:W-:-:S03]  /*07d0*/  FADD R0, R0, -UR9 ;  /* 0x8000000900007e21 */ /* 0x001fc60008000000 */
[-C--:B------:R-:W-:Y:S01]  /*07e0*/  FMUL R21, R19, R19.reuse ;  /* 0x0000001313157220 */ /* 0x080fe20000400000 */
[----:B------:R-:W-:Y:S01]  /*07f0*/  FMUL R18, R6, R19 ;  /* 0x0000001306127220 */ /* 0x000fe20000400000 */
[----:B-1----:R-:W-:Y:S02]  /*0800*/  FADD R2, R2, -UR13 ;  /* 0x8000000d02027e21 */ /* 0x002fe40008000000 */
[-C--:B------:R-:W-:Y:S01]  /*0810*/  FFMA R21, R0, R0.reuse, R21 ;  /* 0x0000000000157223 */ /* 0x080fe20000000015 */
[----:B------:R-:W-:Y:S01]  /*0820*/  FFMA R18, R7, R0, R18 ;  /* 0x0000000007127223 */ /* 0x000fe20000000012 */
[----:B---3--:R-:W-:Y:S02]  /*0830*/  MOV R0, UR14 ;  /* 0x0000000e00007c02 */ /* 0x008fe40008000f00 */
[C---:B------:R-:W-:Y:S01]  /*0840*/  FFMA R21, R2.reuse, R2, R21 ;  /* 0x0000000202157223 */ /* 0x040fe20000000015 */
[----:B------:R-:W-:-:S03]  /*0850*/  FFMA R2, R2, -R5, R18 ;  /* 0x8000000502027223 */ /* 0x000fc60000000012 */
[----:B------:R-:W-:Y:S01]  /*0860*/  FFMA R21, -R0, UR14, R21 ;  /* 0x0000000e00157c23 */ /* 0x000fe20008000115 */
[----:B------:R-:W-:-:S03]  /*0870*/  FADD R2, R2, R2 ;  /* 0x0000000202027221 */ /* 0x000fc60000000000 */
[----:B------:R-:W-:-:S04]  /*0880*/  FMUL R21, R8, R21 ;  /* 0x0000001508157220 */ /* 0x000fc80000400000 */
[----:B------:R-:W-:-:S05]  /*0890*/  FFMA R0, R2, R2, -R21 ;  /* 0x0000000202007223 */ /* 0x000fca0000000815 */
[----:B------:R-:W-:-:S05]  /*08a0*/  FSET.BF.GT.AND R19, R0, RZ, PT ;  /* 0x000000ff0013720a */ /* 0x000fca0003804000 */
[----:B------:R-:W-:-:S04]  /*08b0*/  FFMA R18, R0, R19, RZ ;  /* 0x0000001300127223 */ /* 0x000fc800000000ff */
[----:B------:R0:W1:Y:S01]  /*08c0*/  MUFU.RSQ R19, R18 ;  /* 0x0000001200137308 */ /* 0x0000620000001400 */
[----:B------:R-:W-:-:S04]  /*08d0*/  IADD3 R20, PT, PT, R18, -0xd000000, RZ ;  /* 0xf300000012147810 */ /* 0x000fc80007ffe0ff */
[----:B------:R-:W-:-:S13]  /*08e0*/  ISETP.GT.U32.AND P0, PT, R20, 0x727fffff, PT ;  /* 0x727fffff1400780c */ /* 0x000fda0003f04070 */
[----:B01----:R-:W-:Y:S05]  /*08f0*/  @!P0 BRA `(.L_x_14) ;  /* 0x0000000000108947 */ /* 0x003fea0003800000 */
[----:B------:R-:W-:Y:S02]  /*0900*/  MOV R19, R18 ;  /* 0x0000001200137202 */ /* 0x000fe40000000f00 */
[----:B------:R-:W-:-:S07]  /*0910*/  MOV R18, 0x930 ;  /* 0x0000093000127802 */ /* 0x000fce0000000f00 */
[----:B------:R-:W-:Y:S05]  /*0920*/  CALL.REL.NOINC `($__internal_1_$__cuda_sm20_sqrt_rn_f32_slowpath) ;  /* 0x0000001800b87944 */ /* 0x000fea0003c00000 */
[----:B------:R-:W-:Y:S05]  /*0930*/  BRA `(.L_x_15) ;  /* 0x0000000000107947 */ /* 0x000fea0003800000 */
.L_x_14:
[----:B------:R-:W-:Y:S01]  /*0940*/  FMUL.FTZ R29, R18, R19 ;  /* 0x00000013121d7220 */ /* 0x000fe20000410000 */
[----:B------:R-:W-:-:S03]  /*0950*/  FMUL.FTZ R19, R19, 0.5 ;  /* 0x3f00000013137820 */ /* 0x000fc60000410000 */
[----:B------:R-:W-:-:S04]  /*0960*/  FFMA R18, -R29, R29, R18 ;  /* 0x0000001d1d127223 */ /* 0x000fc80000000112 */
[----:B------:R-:W-:-:S07]  /*0970*/  FFMA R29, R18, R19, R29 ;  /* 0x00000013121d7223 */ /* 0x000fce000000001d */
.L_x_15:
[----:B------:R-:W-:Y:S05]  /*0980*/  BSYNC.RECONVERGENT B0 ;  /* 0x0000000000007941 */ /* 0x000fea0003800200 */
.L_x_13:
[----:B------:R-:W0:Y:S01]  /*0990*/  MUFU.RCP R18, R9 ;  /* 0x0000000900127308 */ /* 0x000e220000001000 */
[----:B------:R-:W-:Y:S01]  /*09a0*/  FADD R25, -R2, -R29 ;  /* 0x8000001d02197221 */ /* 0x000fe20000000100 */
[----:B------:R-:W-:Y:S06]  /*09b0*/  BSSY.RECONVERGENT B0, `(.L_x_16) ;  /* 0x000000b000007945 */ /* 0x000fec0003800200 */
        /* <DEDUP_REMOVED lines=9> */
[----:B------:R-:W-:-:S07]  /*0a50*/  MOV R27, R18 ;  /* 0x00000012001b7202 */ /* 0x000fce0000000f00 */
.L_x_17:
[----:B------:R-:W-:Y:S05]  /*0a60*/  BSYNC.RECONVERGENT B0 ;  /* 0x0000000000007941 */ /* 0x000fea0003800200 */
.L_x_16:
[----:B------:R-:W0:Y:S01]  /*0a70*/  MUFU.RCP R18, R9 ;  /* 0x0000000900127308 */ /* 0x000e220000001000 */
[----:B------:R-:W-:Y:S01]  /*0a80*/  FADD R25, -R2, R29 ;  /* 0x0000001d02197221 */ /* 0x000fe20000000100 */
        /* <DEDUP_REMOVED lines=10> */
.L_x_19:
[----:B------:R-:W-:Y:S05]  /*0b30*/  BSYNC.RECONVERGENT B0 ;  /* 0x0000000000007941 */ /* 0x000fea0003800200 */
.L_x_18:
[----:B------:R-:W-:Y:S01]  /*0b40*/  FSETP.GT.AND P0, PT, R27, 0.0010000000474974513054, PT ;  /* 0x3a83126f1b00780b */ /* 0x000fe20003f04000 */
[----:B------:R-:W-:-:S03]  /*0b50*/  UIADD3 UR6, UPT, UPT, UR14, 0x1800000, URZ ;  /* 0x018000000e067890 */ /* 0x000fc6000fffe0ff */
[----:B------:R-:W-:Y:S01]  /*0b60*/  FSEL R18, R27, R18, P0 ;  /* 0x000000121b127208 */ /* 0x000fe20000000000 */
[----:B------:R-:W-:-:S03]  /*0b70*/  ULOP3.LUT UR6, UR6, 0x7f800000, URZ, 0xc0, !UPT ;  /* 0x7f80000006067892 */ /* 0x000fc6000f8ec0ff */
[----:B------:R-:W-:Y:S01]  /*0b80*/  FSETP.GT.AND P4, PT, R18, 0.0010000000474974513054, PT ;  /* 0x3a83126f1200780b */ /* 0x000fe20003f84000 */
[----:B------:R-:W-:-:S03]  /*0b90*/  UISETP.GT.U32.AND UP0, UPT, UR6, 0x1ffffff, UPT ;  /* 0x01ffffff0600788c */ /* 0x000fc6000bf04070 */
[----:B------:R-:W-:Y:S02]  /*0ba0*/  FSEL R24, R18, RZ, P4 ;  /* 0x000000ff12187208 */ /* 0x000fe40002000000 */
[----:B------:R-:W-:-:S03]  /*0bb0*/  FSETP.GE.AND P4, PT, R0, RZ, P4 ;  /* 0x000000ff0000720b */ /* 0x000fc60002786000 */
[-C--:B------:R-:W-:Y:S01]  /*0bc0*/  FFMA R19, R7, R24.reuse, UR8 ;  /* 0x0000000807137e23 */ /* 0x080fe20008000018 */
[----:B------:R-:W-:Y:S01]  /*0bd0*/  FFMA R20, R6, R24, UR10 ;  /* 0x0000000a06147e23 */ /* 0x000fe20008000018 */
[----:B------:R-:W-:Y:S02]  /*0be0*/  FFMA R18, R24, -R5, UR11 ;  /* 0x0000000b18127e23 */ /* 0x000fe40008000805 */
[----:B------:R-:W-:Y:S01]  /*0bf0*/  FADD R23, R19, -UR9 ;  /* 0x8000000913177e21 */ /* 0x000fe20008000000 */
[----:B------:R-:W-:Y:S01]  /*0c00*/  FADD R22, R20, -UR12 ;  /* 0x8000000c14167e21 */ /* 0x000fe20008000000 */
[----:B------:R-:W-:Y:S01]  /*0c10*/  FADD R21, R18, -UR13 ;  /* 0x8000000d12157e21 */ /* 0x000fe20008000000 */
[----:B------:R-:W-:Y:S06]  /*0c20*/  BRA.U UP0, `(.L_x_20) ;  /* 0x0000000100107547 */ /* 0x000fec000b800000 */
[----:B------:R-:W-:Y:S02]  /*0c30*/  MOV R0, UR14 ;  /* 0x0000000e00007c02 */ /* 0x000fe40008000f00 */
[----:B------:R-:W-:-:S07]  /*0c40*/  MOV R2, 0xc60 ;  /* 0x00000c6000027802 */ /* 0x000fce0000000f00 */
[----:B------:R-:W-:Y:S05]  /*0c50*/  CALL.REL.NOINC `($__internal_0_$__cuda_sm20_rcp_rn_f32_slowpath) ;  /* 0x0000001400187944 */ /* 0x000fea0003c00000 */
[----:B------:R-:W-:Y:S05]  /*0c60*/  BRA `(.L_x_21) ;  /* 0x0000000000147947 */ /* 0x000fea0003800000 */
.L_x_20:
[----:B------:R-:W0:Y:S01]  /*0c70*/  MUFU.RCP R28, UR14 ;  /* 0x0000000e001c7d08 */ /* 0x000e220008001000 */
[----:B------:R-:W-:-:S05]  /*0c80*/  MOV R25, UR14 ;  /* 0x0000000e00197c02 */ /* 0x000fca0008000f00 */
[----:B0-----:R-:W-:-:S04]  /*0c90*/  FFMA R0, R28, R25, -1 ;  /* 0xbf8000001c007423 */ /* 0x001fc80000000019 */
[----:B------:R-:W-:-:S04]  /*0ca0*/  FADD.FTZ R25, -R0, -RZ ;  /* 0x800000ff00197221 */ /* 0x000fc80000010100 */
[----:B------:R-:W-:-:S07]  /*0cb0*/  FFMA R28, R28, R25, R28 ;  /* 0x000000191c1c7223 */ /* 0x000fce000000001c */
.L_x_21:
[----:B------:R-:W0:Y:S01]  /*0cc0*/  LDCU UR12, c[0x0][UR7+0x384] ;  /* 0x00007080070c77ac */ /* 0x000e220008000800 */
[----:B------:R-:W-:Y:S01]  /*0cd0*/  MOV R25, UR10 ;  /* 0x0000000a00197c02 */ /* 0x000fe20008000f00 */
[----:B------:R-:W-:Y:S01]  /*0ce0*/  BSSY.RECONVERGENT B0, `(.L_x_22) ;  /* 0x000002c000007945 */ /* 0x000fe20003800200 */
[----:B------:R-:W-:Y:S01]  /*0cf0*/  MOV R0, UR8 ;  /* 0x0000000800007c02 */ /* 0x000fe20008000f00 */
[----:B------:R-:W1:Y:S01]  /*0d00*/  LDCU UR9, c[0x0][UR7+0x380] ;  /* 0x00007000070977ac */ /* 0x000e620008000800 */
[CC--:B------:R-:W-:Y:S01]  /*0d10*/  FSETP.LT.AND P4, PT, R24.reuse, R10.reuse, P4 ;  /* 0x0000000a1800720b */ /* 0x0c0fe20002781000 */
[----:B------:R-:W2:Y:S03]  /*0d20*/  LDCU UR13, c[0x0][UR7+0x388] ;  /* 0x00007100070d77ac */ /* 0x000ea60008000800 */
[----:B------:R-:W-:Y:S02]  /*0d30*/  FSEL R10, R24, R10, P4 ;  /* 0x0000000a180a7208 */ /* 0x000fe40002000000 */
[----:B------:R-:W-:Y:S01]  /*0d40*/  FSEL R11, R20, R11, P4 ;  /* 0x0000000b140b7208 */ /* 0x000fe20002000000 */
[----:B------:R-:W3:Y:S01]  /*0d50*/  LDCU UR14, c[0x0][UR7+0x38c] ;  /* 0x00007180070e77ac */ /* 0x000ee20008000800 */
[----:B------:R-:W-:-:S02]  /*0d60*/  PLOP3.LUT P3, PT, P3, P4, PT, 0xf8, 0x8f ;  /* 0x00000000008f781c */ /* 0x000fc40001f69f70 */
[----:B------:R-:W-:Y:S02]  /*0d70*/  FSEL R12, R19, R12, P4 ;  /* 0x0000000c130c7208 */ /* 0x000fe40002000000 */
[----:B------:R-:W-:Y:S01]  /*0d80*/  FSEL R13, R18, R13, P4 ;  /* 0x0000000d120d7208 */ /* 0x000fe20002000000 */
[----:B0-----:R-:W-:Y:S01]  /*0d90*/  FADD R25, R25, -UR12 ;  /* 0x8000000c19197e21 */ /* 0x001fe20008000000 */
[-C--:B------:R-:W-:Y:S01]  /*0da0*/  @P4 FMUL R15, R23, R28.reuse ;  /* 0x0000001c170f4220 */ /* 0x080fe20000400000 */
[-C--:B------:R-:W-:Y:S01]  /*0db0*/  @P4 FMUL R17, R21, R28.reuse ;  /* 0x0000001c15114220 */ /* 0x080fe20000400000 */
[----:B------:R-:W-:Y:S01]  /*0dc0*/  @P4 FMUL R16, R22, R28 ;  /* 0x0000001c16104220 */ /* 0x000fe20000400000 */
[----:B-1----:R-:W-:Y:S01]  /*0dd0*/  FADD R0, R0, -UR9 ;  /* 0x8000000900007e21 */ /* 0x002fe20008000000 */
[-C--:B------:R-:W-:Y:S01]  /*0de0*/  FMUL R2, R6, R25.reuse ;  /* 0x0000001906027220 */ /* 0x080fe20000400000 */
[----:B------:R-:W-:Y:S01]  /*0df0*/  FMUL R27, R25, R25 ;  /* 0x00000019191b7220 */ /* 0x000fe20000400000 */
[----:B------:R-:W-:-:S02]  /*0e00*/  SEL R14, R14, UR5, !P4 ;  /* 0x000000050e0e7c07 */ /* 0x000fc4000e000000 */
[-C--:B------:R-:W-:Y:S01]  /*0e10*/  FFMA R25, R7, R0.reuse, R2 ;  /* 0x0000000007197223 */ /* 0x080fe20000000002 */
[----:B------:R-:W-:Y:S01]  /*0e20*/  FFMA R27, R0, R0, R27 ;  /* 0x00000000001b7223 */ /* 0x000fe2000000001b */
[----:B------:R-:W-:-:S05]  /*0e30*/  MOV R0, UR11 ;  /* 0x0000000b00007c02 */ /* 0x000fca0008000f00 */
[----:B--2---:R-:W-:-:S04]  /*0e40*/  FADD R0, R0, -UR13 ;  /* 0x8000000d00007e21 */ /* 0x004fc80008000000 */
[C---:B------:R-:W-:Y:S01]  /*0e50*/  FFMA R25, R0.reuse, -R5, R25 ;  /* 0x8000000500197223 */ /* 0x040fe20000000019 */
[----:B------:R-:W-:Y:S01]  /*0e60*/  FFMA R27, R0, R0, R27 ;  /* 0x00000000001b7223 */ /* 0x000fe2000000001b */
[----:B---3--:R-:W-:Y:S02]  /*0e70*/  MOV R0, UR14 ;  /* 0x0000000e00007c02 */ /* 0x008fe40008000f00 */
[----:B------:R-:W-:-:S03]  /*0e80*/  FADD R2, R25, R25 ;  /* 0x0000001919027221 */ /* 0x000fc60000000000 */
[----:B------:R-:W-:-:S04]  /*0e90*/  FFMA R27, -R0, UR14, R27 ;  /* 0x0000000e001b7c23 */ /* 0x000fc8000800011b */
        /* <DEDUP_REMOVED lines=12> */
.L_x_23:
[----:B------:R-:W-:Y:S01]  /*0f60*/  FMUL.FTZ R18, R23, R22 ;  /* 0x0000001617127220 */ /* 0x000fe20000410000 */
[----:B------:R-:W-:-:S03]  /*0f70*/  FMUL.FTZ R22, R22, 0.5 ;  /* 0x3f00000016167820 */ /* 0x000fc60000410000 */
[----:B------:R-:W-:-:S04]  /*0f80*/  FFMA R23, -R18, R18, R23 ;  /* 0x0000001212177223 */ /* 0x000fc80000000117 */
[----:B------:R-:W-:-:S07]  /*0f90*/  FFMA R29, R23, R22, R18 ;  /* 0x00000016171d7223 */ /* 0x000fce0000000012 */
.L_x_24:
[----:B------:R-:W-:Y:S05]  /*0fa0*/  BSYNC.RECONVERGENT B0 ;  /* 0x0000000000007941 */ /* 0x000fea0003800200 */
.L_x_22:
        /* <DEDUP_REMOVED lines=13> */
.L_x_26:
[----:B------:R-:W-:Y:S05]  /*1080*/  BSYNC.RECONVERGENT B0 ;  /* 0x0000000000007941 */ /* 0x000fea0003800200 */
.L_x_25:
        /* <DEDUP_REMOVED lines=12> */
.L_x_28:
[----:B------:R-:W-:Y:S05]  /*1150*/  BSYNC.RECONVERGENT B0 ;  /* 0x0000000000007941 */ /* 0x000fea0003800200 */
.L_x_27:
        /* <DEDUP_REMOVED lines=19> */
.L_x_29:
[----:B------:R-:W0:Y:S01]  /*1290*/  MUFU.RCP R28, UR14 ;  /* 0x0000000e001c7d08 */ /* 0x000e220008001000 */
[----:B------:R-:W-:-:S05]  /*12a0*/  MOV R25, UR14 ;  /* 0x0000000e00197c02 */ /* 0x000fca0008000f00 */
[----:B0-----:R-:W-:-:S04]  /*12b0*/  FFMA R0, R28, R25, -1 ;  /* 0xbf8000001c007423 */ /* 0x001fc80000000019 */
[----:B------:R-:W-:-:S04]  /*12c0*/  FADD.FTZ R25, -R0, -RZ ;  /* 0x800000ff00197221 */ /* 0x000fc80000010100 */
[----:B------:R-:W-:-:S07]  /*12d0*/  FFMA R28, R28, R25, R28 ;  /* 0x000000191c1c7223 */ /* 0x000fce000000001c */
.L_x_30:
[----:B------:R-:W-:Y:S01]  /*12e0*/  MOV R0, UR5 ;  /* 0x0000000500007c02 */ /* 0x000fe20008000f00 */
[----:B------:R-:W-:Y:S01]  /*12f0*/  UIADD3 UR5, UPT, UPT, UR5, 0x2, URZ ;  /* 0x0000000205057890 */ /* 0x000fe2000fffe0ff */
[CC--:B------:R-:W-:Y:S01]  /*1300*/  FSETP.LT.AND P4, PT, R19.reuse, R10.reuse, P4 ;  /* 0x0000000a1300720b */ /* 0x0c0fe20002781000 */
[----:B------:R-:W-:Y:S02]  /*1310*/  UIADD3 UR7, UPT, UPT, UR7, 0x38, URZ ;  /* 0x0000003807077890 */ /* 0x000fe4000fffe0ff */
[----:B------:R-:W-:Y:S01]  /*1320*/  UISETP.NE.AND UP0, UPT, UR5, UR4, UPT ;  /* 0x000000040500728c */ /* 0x000fe2000bf05270 */
[----:B------:R-:W-:Y:S02]  /*1330*/  FSEL R10, R19, R10, P4 ;  /* 0x0000000a130a7208 */ /* 0x000fe40002000000 */
[----:B------:R-:W-:Y:S02]  /*1340*/  FSEL R11, R18, R11, P4 ;  /* 0x0000000b120b7208 */ /* 0x000fe40002000000 */
[----:B------:R-:W-:-:S02]  /*1350*/  FSEL R12, R21, R12, P4 ;  /* 0x0000000c150c7208 */ /* 0x000fc40002000000 */
[----:B------:R-:W-:Y:S02]  /*1360*/  FSEL R13, R20, R13, P4 ;  /* 0x0000000d140d7208 */ /* 0x000fe40002000000 */
[----:B------:R-:W-:Y:S01]  /*1370*/  PLOP3.LUT P3, PT, P3, P4, PT, 0xf8, 0x8f ;  /* 0x00000000008f781c */ /* 0x000fe20001f69f70 */
[-C--:B------:R-:W-:Y:S01]  /*1380*/  @P4 FMUL R15, R22, R28.reuse ;  /* 0x0000001c160f4220 */ /* 0x080fe20000400000 */
[-C--:B------:R-:W-:Y:S01]  /*1390*/  @P4 FMUL R16, R23, R28.reuse ;  /* 0x0000001c17104220 */ /* 0x080fe20000400000 */
[----:B------:R-:W-:Y:S01]  /*13a0*/  @P4 FMUL R17, R24, R28 ;  /* 0x0000001c18114220 */ /* 0x000fe20000400000 */
[----:B------:R-:W-:Y:S01]  /*13b0*/  @P4 IADD3 R14, PT, PT, R0, 0x1, RZ ;  /* 0x00000001000e4810 */ /* 0x000fe20007ffe0ff */
[----:B------:R-:W-:Y:S08]  /*13c0*/  BRA.U UP0, `(.L_x_31) ;  /* 0xfffffff100dc7547 */ /* 0x000ff0000b83ffff */
.L_x_12:
[----:B------:R-:W0:Y:S02]  /*13d0*/  LDCU UR5, c[0x0][0x4a8] ;  /* 0x00009500ff0577ac */ /* 0x000e240008000800 */
[----:B0-----:R-:W-:-:S04]  /*13e0*/  ULOP3.LUT UR5, UR5, 0x1, URZ, 0xc0, !UPT ;  /* 0x0000000105057892 */ /* 0x001fc8000f8ec0ff */
[----:B------:R-:W-:-:S09]  /*13f0*/  UISETP.NE.U32.AND UP0, UPT, UR5, 0x1, UPT ;  /* 0x000000010500788c */ /* 0x000fd2000bf05070 */
[----:B------:R-:W-:Y:S05]  /*1400*/  BRA.U UP0, `(.L_x_32) ;  /* 0x0000000500a07547 */ /* 0x000fea000b800000 */
[----:B------:R-:W-:Y:S01]  /*1410*/  UMOV UR5, 0x10 ;  /* 0x0000001000057882 */ /* 0x000fe20000000000 */
[----:B------:R-:W0:Y:S01]  /*1420*/  LDCU.64 UR12, c[0x0][0x4c8] ;  /* 0x00009900ff0c77ac */ /* 0x000e220008000a00 */
[----:B------:R-:W-:Y:S01]  /*1430*/  BSSY.RECONVERGENT B0, `(.L_x_33) ;  /* 0x0000024000007945 */ /* 0x000fe20003800200 */
[----:B------:R-:W-:Y:S01]  /*1440*/  UIMAD UR5, UR4, 0x1c, UR5 ;  /* 0x0000001c040578a4 */ /* 0x000fe2000f8e0205 */
[----:B------:R-:W1:Y:S11]  /*1450*/  LDCU UR10, c[0x0][0x4c4] ;  /* 0x00009880ff0a77ac */ /* 0x000e760008000800 */
[----:B------:R-:W2:Y:S01]  /*1460*/  LDCU.64 UR8, c[0x0][UR5+0x380] ;  /* 0x00007000050877ac */ /* 0x000ea20008000a00 */
[----:B0-----:R-:W-:Y:S01]  /*1470*/  MOV R19, UR12 ;  /* 0x0000000c00137c02 */ /* 0x001fe20008000f00 */
[----:B------:R-:W0:Y:S01]  /*1480*/  LDCU.64 UR6, c[0x0][UR5+0x388] ;  /* 0x00007100050677ac */ /* 0x000e220008000a00 */
[----:B------:R-:W-:-:S02]  /*1490*/  MOV R2, UR13 ;  /* 0x0000000d00027c02 */ /* 0x000fc40008000f00 */
[----:B-1----:R-:W-:Y:S01]  /*14a0*/  MOV R0, UR10 ;  /* 0x0000000a00007c02 */ /* 0x002fe20008000f00 */
[----:B--2---:R-:W-:-:S04]  /*14b0*/  FADD R19, R19, -UR9 ;  /* 0x8000000913137e21 */ /* 0x004fc80008000000 */
[----:B------:R-:W-:Y:S01]  /*14c0*/  FADD R0, R0, -UR8 ;  /* 0x8000000800007e21 */ /* 0x000fe20008000000 */
[-C--:B------:R-:W-:Y:S01]  /*14d0*/  FMUL R21, R19, R19.reuse ;  /* 0x0000001313157220 */ /* 0x080fe20000400000 */
[----:B------:R-:W-:Y:S01]  /*14e0*/  FMUL R18, R6, R19 ;  /* 0x0000001306127220 */ /* 0x000fe20000400000 */
[----:B0-----:R-:W-:Y:S02]  /*14f0*/  FADD R2, R2, -UR6 ;  /* 0x8000000602027e21 */ /* 0x001fe40008000000 */
[-C--:B------:R-:W-:Y:S01]  /*1500*/  FFMA R21, R0, R0.reuse, R21 ;  /* 0x0000000000157223 */ /* 0x080fe20000000015 */
[----:B------:R-:W-:Y:S01]  /*1510*/  FFMA R18, R7, R0, R18 ;  /* 0x0000000007127223 */ /* 0x000fe20000000012 */
[----:B------:R-:W-:Y:S02]  /*1520*/  MOV R0, UR7 ;  /* 0x0000000700007c02 */ /* 0x000fe40008000f00 */
        /* <DEDUP_REMOVED lines=16> */
.L_x_34:
[----:B------:R-:W-:Y:S01]  /*1630*/  FMUL.FTZ R27, R19, R18 ;  /* 0x00000012131b7220 */ /* 0x000fe20000410000 */
[----:B------:R-:W-:-:S03]  /*1640*/  FMUL.FTZ R18, R18, 0.5 ;  /* 0x3f00000012127820 */ /* 0x000fc60000410000 */
[----:B------:R-:W-:-:S04]  /*1650*/  FFMA R8, -R27, R27, R19 ;  /* 0x0000001b1b087223 */ /* 0x000fc80000000113 */
[----:B------:R-:W-:-:S07]  /*1660*/  FFMA R27, R8, R18, R27 ;  /* 0x00000012081b7223 */ /* 0x000fce000000001b */
.L_x_35:
[----:B------:R-:W-:Y:S05]  /*1670*/  BSYNC.RECONVERGENT B0 ;  /* 0x0000000000007941 */ /* 0x000fea0003800200 */
.L_x_33:
        /* <DEDUP_REMOVED lines=13> */
.L_x_37:
[----:B------:R-:W-:Y:S05]  /*1750*/  BSYNC.RECONVERGENT B0 ;  /* 0x0000000000007941 */ /* 0x000fea0003800200 */
.L_x_36:
        /* <DEDUP_REMOVED lines=12> */
.L_x_39:
[----:B------:R-:W-:Y:S05]  /*1820*/  BSYNC.RECONVERGENT B0 ;  /* 0x0000000000007941 */ /* 0x000fea0003800200 */
.L_x_38:
[----:B------:R-:W0:Y:S01]  /*1830*/  LDCU UR10, c[0x0][0x4c4] ;  /* 0x00009880ff0a77ac */ /* 0x000e220008000800 */
[C---:B------:R-:W-:Y:S01]  /*1840*/  FSETP.GT.AND P0, PT, R8.reuse, 0.0010000000474974513054, PT ;  /* 0x3a83126f0800780b */ /* 0x040fe20003f04000 */
[----:B------:R-:W1:Y:S03]  /*1850*/  LDCU.64 UR12, c[0x0][0x4c8] ;  /* 0x00009900ff0c77ac */ /* 0x000e660008000a00 */
[----:B------:R-:W-:Y:S01]  /*1860*/  FSEL R8, R8, R18, P0 ;  /* 0x0000001208087208 */ /* 0x000fe20000000000 */
[----:B------:R-:W-:-:S03]  /*1870*/  UIADD3 UR5, UPT, UPT, UR7, 0x1800000, URZ ;  /* 0x0180000007057890 */ /* 0x000fc6000fffe0ff */
[----:B------:R-:W-:Y:S01]  /*1880*/  FSETP.GT.AND P4, PT, R8, 0.0010000000474974513054, PT ;  /* 0x3a83126f0800780b */ /* 0x000fe20003f84000 */
[----:B------:R-:W-:-:S03]  /*1890*/  ULOP3.LUT UR5, UR5, 0x7f800000, URZ, 0xc0, !UPT ;  /* 0x7f80000005057892 */ /* 0x000fc6000f8ec0ff */
[----:B------:R-:W-:Y:S02]  /*18a0*/  FSEL R8, R8, RZ, P4 ;  /* 0x000000ff08087208 */ /* 0x000fe40002000000 */
[----:B------:R-:W-:Y:S01]  /*18b0*/  FSETP.GE.AND P4, PT, R0, RZ, P4 ;  /* 0x000000ff0000720b */ /* 0x000fe20002786000 */
[----:B------:R-:W-:Y:S02]  /*18c0*/  UISETP.GT.U32.AND UP0, UPT, UR5, 0x1ffffff, UPT ;  /* 0x01ffffff0500788c */ /* 0x000fe4000bf04070 */
[-C--:B0-----:R-:W-:Y:S01]  /*18d0*/  FFMA R7, R7, R8.reuse, UR10 ;  /* 0x0000000a07077e23 */ /* 0x081fe20008000008 */
[----:B-1----:R-:W-:Y:S01]  /*18e0*/  FFMA R6, R6, R8, UR12 ;  /* 0x0000000c06067e23 */ /* 0x002fe20008000008 */
        /* <DEDUP_REMOVED lines=9> */
.L_x_40:
[----:B------:R-:W0:Y:S01]  /*1980*/  MUFU.RCP R28, UR7 ;  /* 0x00000007001c7d08 */ /* 0x000e220008001000 */
[----:B------:R-:W-:-:S05]  /*1990*/  MOV R19, UR7 ;  /* 0x0000000700137c02 */ /* 0x000fca0008000f00 */
[----:B0-----:R-:W-:-:S04]  /*19a0*/  FFMA R0, R28, R19, -1 ;  /* 0xbf8000001c007423 */ /* 0x001fc80000000013 */
[----:B------:R-:W-:-:S04]  /*19b0*/  FADD.FTZ R19, -R0, -RZ ;  /* 0x800000ff00137221 */ /* 0x000fc80000010100 */
[----:B------:R-:W-:-:S07]  /*19c0*/  FFMA R28, R28, R19, R28 ;  /* 0x000000131c1c7223 */ /* 0x000fce000000001c */
.L_x_41:
[-C--:B------:R-:W-:Y:S01]  /*19d0*/  FMUL R18, R18, R28.reuse ;  /* 0x0000001c12127220 */ /* 0x080fe20000400000 */
[-C--:B------:R-:W-:Y:S01]  /*19e0*/  FMUL R9, R9, R28.reuse ;  /* 0x0000001c09097220 */ /* 0x080fe20000400000 */
[----:B------:R-:W-:Y:S01]  /*19f0*/  FMUL R28, R5, R28 ;  /* 0x0000001c051c7220 */ /* 0x000fe20000400000 */
[----:B------:R-:W-:-:S04]  /*1a00*/  FSETP.LT.AND P4, PT, R8, R10, P4 ;  /* 0x0000000a0800720b */ /* 0x000fc80002781000 */
[----:B------:R-:W-:Y:S02]  /*1a10*/  FSEL R11, R6, R11, P4 ;  /* 0x0000000b060b7208 */ /* 0x000fe40002000000 */
[----:B------:R-:W-:Y:S02]  /*1a20*/  PLOP3.LUT P3, PT, P3, P4, PT, 0xf8, 0x8f ;  /* 0x00000000008f781c */ /* 0x000fe40001f69f70 */
[----:B------:R-:W-:Y:S02]  /*1a30*/  FSEL R12, R7, R12, P4 ;  /* 0x0000000c070c7208 */ /* 0x000fe40002000000 */
[----:B------:R-:W-:Y:S02]  /*1a40*/  FSEL R13, R20, R13, P4 ;  /* 0x0000000d140d7208 */ /* 0x000fe40002000000 */
[----:B------:R-:W-:Y:S02]  /*1a50*/  FSEL R15, R18, R15, P4 ;  /* 0x0000000f120f7208 */ /* 0x000fe40002000000 */
[----:B------:R-:W-:-:S02]  /*1a60*/  FSEL R16, R9, R16, P4 ;  /* 0x0000001009107208 */ /* 0x000fc40002000000 */
[----:B------:R-:W-:Y:S02]  /*1a70*/  FSEL R17, R28, R17, P4 ;  /* 0x000000111c117208 */ /* 0x000fe40002000000 */
[----:B------:R-:W-:-:S07]  /*1a80*/  SEL R14, R14, UR4, !P4 ;  /* 0x000000040e0e7c07 */ /* 0x000fce000e000000 */
.L_x_32:
[----:B------:R-:W-:-:S13]  /*1a90*/  PLOP3.LUT P0, PT, P3, PT, PT, 0x8, 0x80 ;  /* 0x000000000080781c */ /* 0x000fda0001f0e170 */
.L_x_11:
[----:B------:R-:W0:Y:S01]  /*1aa0*/  LDCU.64 UR4, c[0x0][0x358] ;  /* 0x00006b00ff0477ac */ /* 0x000e220008000a00 */
[----:B------:R-:W-:Y:S01]  /*1ab0*/  BSSY.RECONVERGENT B0, `(.L_x_42) ;  /* 0x000003d000007945 */ /* 0x000fe20003800200 */
[----:B------:R-:W-:Y:S01]  /*1ac0*/  HFMA2 R0, -RZ, RZ, 0, 0 ;  /* 0x00000000ff007431 */ /* 0x000fe200000001ff */
[----:B------:R-:W-:Y:S01]  /*1ad0*/  MOV R2, RZ ;  /* 0x000000ff00027202 */ /* 0x000fe20000000f00 */
[----:B------:R-:W-:Y:S01]  /*1ae0*/  HFMA2 R6, -RZ, RZ, 0, 0 ;  /* 0x00000000ff067431 */ /* 0x000fe200000001ff */
[----:B------:R-:W-:Y:S06]  /*1af0*/  @P0 BRA `(.L_x_43) ;  /* 0x0000000000e00947 */ /* 0x000fec0003800000 */
[----:B------:R-:W1:Y:S01]  /*1b00*/  LDCU.64 UR8, c[0x0][0x4b0] ;  /* 0x00009600ff0877ac */ /* 0x000e620008000a00 */
[----:B------:R-:W-:Y:S01]  /*1b10*/  BSSY.RECONVERGENT B1, `(.L_x_44) ;  /* 0x0000016000017945 */ /* 0x000fe20003800200 */
[----:B------:R-:W2:Y:S01]  /*1b20*/  LDCU UR6, c[0x0][0x4ac] ;  /* 0x00009580ff0677ac */ /* 0x000ea20008000800 */
[----:B-1----:R-:W-:Y:S01]  /*1b30*/  FADD R11, -R11, UR8 ;  /* 0x000000080b0b7e21 */ /* 0x002fe20008000100 */
[----:B------:R-:W-:Y:S01]  /*1b40*/  FADD R13, -R13, UR9 ;  /* 0x000000090d0d7e21 */ /* 0x000fe20008000100 */
[----:B--2---:R-:W-:Y:S02]  /*1b50*/  FADD R12, -R12, UR6 ;  /* 0x000000060c0c7e21 */ /* 0x004fe40008000100 */
[----:B------:R-:W-:-:S04]  /*1b60*/  FMUL R5, R11, R11 ;  /* 0x0000000b0b057220 */ /* 0x000fc80000400000 */
[----:B------:R-:W-:Y:S01]  /*1b70*/  FFMA R0, R12, R12, R5 ;  /* 0x0000000c0c007223 */ /* 0x000fe20000000005 */
[----:B------:R-:W-:-:S03]  /*1b80*/  MOV R5, 0x10 ;  /* 0x0000001000057802 */ /* 0x000fc60000000f00 */
[----:B------:R-:W-:Y:S02]  /*1b90*/  FFMA R19, R13, R13, R0 ;  /* 0x0000000d0d137223 */ /* 0x000fe40000000000 */
[----:B------:R-:W-:Y:S02]  /*1ba0*/  IMAD R5, R14, 0x1c, R5 ;  /* 0x0000001c0e057824 */ /* 0x000fe400078e0205 */
[----:B------:R1:W2:Y:S01]  /*1bb0*/  MUFU.RSQ R2, R19 ;  /* 0x0000001300027308 */ /* 0x0002a20000001400 */
[----:B------:R-:W-:-:S04]  /*1bc0*/  IADD3 R0, PT, PT, R19, -0xd000000, RZ ;  /* 0xf300000013007810 */ /* 0x000fc80007ffe0ff */
[----:B------:R-:W-:-:S13]  /*1bd0*/  ISETP.GT.U32.AND P0, PT, R0, 0x727fffff, PT ;  /* 0x727fffff0000780c */ /* 0x000fda0003f04070 */
[----:B-12---:R-:W-:Y:S05]  /*1be0*/  @!P0 BRA `(.L_x_45) ;  /* 0x0000000000108947 */ /* 0x006fea0003800000 */
[----:B------:R-:W-:-:S07]  /*1bf0*/  MOV R18, 0x1c10 ;  /* 0x00001c1000127802 */ /* 0x000fce0000000f00 */
[----:B0-----:R-:W-:Y:S05]  /*1c00*/  CALL.REL.NOINC `($__internal_1_$__cuda_sm20_sqrt_rn_f32_slowpath) ;  /* 0x0000000800007944 */ /* 0x001fea0003c00000 */
[----:B------:R-:W-:Y:S01]  /*1c10*/  MOV R0, R29 ;  /* 0x0000001d00007202 */ /* 0x000fe20000000f00 */
[----:B------:R-:W-:Y:S06]  /*1c20*/  BRA `(.L_x_46) ;  /* 0x0000000000107947 */ /* 0x000fec0003800000 */
.L_x_45:
[----:B------:R-:W-:Y:S01]  /*1c30*/  FMUL.FTZ R0, R19, R2 ;  /* 0x0000000213007220 */ /* 0x000fe20000410000 */
[----:B------:R-:W-:-:S03]  /*1c40*/  FMUL.FTZ R2, R2, 0.5 ;  /* 0x3f00000002027820 */ /* 0x000fc60000410000 */
[----:B------:R-:W-:-:S04]  /*1c50*/  FFMA R7, -R0, R0, R19 ;  /* 0x0000000000077223 */ /* 0x000fc80000000113 */
[----:B------:R-:W-:-:S07]  /*1c60*/  FFMA R0, R7, R2, R0 ;  /* 0x0000000207007223 */ /* 0x000fce0000000000 */
.L_x_46:
[----:B0-----:R-:W-:Y:S05]  /*1c70*/  BSYNC.RECONVERGENT B1 ;  /* 0x0000000000017941 */ /* 0x001fea0003800200 */
.L_x_44:
[----:B------:R-:W-:Y:S01]  /*1c80*/  IADD3 R2, PT, PT, R0, 0x1800000, RZ ;  /* 0x0180000000027810 */ /* 0x000fe20007ffe0ff */
[----:B------:R-:W-:Y:S03]  /*1c90*/  BSSY.RECONVERGENT B1, `(.L_x_47) ;  /* 0x000000b000017945 */ /* 0x000fe60003800200 */
[----:B------:R-:W-:-:S04]  /*1ca0*/  LOP3.LUT R2, R2, 0x7f800000, RZ, 0xc0, !PT ;  /* 0x7f80000002027812 */ /* 0x000fc800078ec0ff */
[----:B------:R-:W-:-:S13]  /*1cb0*/  ISETP.GT.U32.AND P0, PT, R2, 0x1ffffff, PT ;  /* 0x01ffffff0200780c */ /* 0x000fda0003f04070 */
[----:B------:R-:W-:Y:S05]  /*1cc0*/  @P0 BRA `(.L_x_48) ;  /* 0x00000000000c0947 */ /* 0x000fea0003800000 */
[----:B------:R-:W-:-:S07]  /*1cd0*/  MOV R2, 0x1cf0 ;  /* 0x00001cf000027802 */ /* 0x000fce0000000f00 */
[----:B------:R-:W-:Y:S05]  /*1ce0*/  CALL.REL.NOINC `($__internal_0_$__cuda_sm20_rcp_rn_f32_slowpath) ;  /* 0x0000000000f47944 */ /* 0x000fea0003c00000 */
[----:B------:R-:W-:Y:S05]  /*1cf0*/  BRA `(.L_x_49) ;  /* 0x0000000000107947 */ /* 0x000fea0003800000 */
.L_x_48:
[----:B------:R-:W0:Y:S02]  /*1d00*/  MUFU.RCP R7, R0 ;  /* 0x0000000000077308 */ /* 0x000e240000001000 */
[----:B0-----:R-:W-:-:S04]  /*1d10*/  FFMA R2, R7, R0, -1 ;  /* 0xbf80000007027423 */ /* 0x001fc80000000000 */
[----:B------:R-:W-:-:S04]  /*1d20*/  FADD.FTZ R2, -R2, -RZ ;  /* 0x800000ff02027221 */ /* 0x000fc80000010100 */
[----:B------:R-:W-:-:S07]  /*1d30*/  FFMA R28, R7, R2, R7 ;  /* 0x00000002071c7223 */ /* 0x000fce0000000007 */
.L_x_49:
[----:B------:R-:W-:Y:S05]  /*1d40*/  BSYNC.RECONVERGENT B1 ;  /* 0x0000000000017941 */ /* 0x000fea0003800200 */
.L_x_47:
[----:B------:R-:W0:Y:S01]  /*1d50*/  LDC R2, c[0x0][R5+0x390] ;  /* 0x0000e40005027b82 */ /* 0x000e220000000800 */
[-C--:B------:R-:W-:Y:S01]  /*1d60*/  FMUL R11, R11, R28.reuse ;  /* 0x0000001c0b0b7220 */ /* 0x080fe20000400000 */
[----:B------:R-:W0:Y:S01]  /*1d70*/  LDCU.64 UR6, c[0x0][0x4b8] ;  /* 0x00009700ff0677ac */ /* 0x000e220008000a00 */
[-C--:B------:R-:W-:Y:S01]  /*1d80*/  FMUL R12, R12, R28.reuse ;  /* 0x0000001c0c0c7220 */ /* 0x080fe20000400000 */
[----:B------:R-:W-:Y:S01]  /*1d90*/  FMUL R28, R13, R28 ;  /* 0x0000001c0d1c7220 */ /* 0x000fe20000400000 */
[----:B------:R-:W-:Y:S01]  /*1da0*/  FMUL R11, R11, R16 ;  /* 0x000000100b0b7220 */ /* 0x000fe20000400000 */
[----:B------:R-:W1:Y:S02]  /*1db0*/  LDCU UR8, c[0x0][0x4c0] ;  /* 0x00009800ff0877ac */ /* 0x000e640008000800 */
[----:B------:R-:W2:Y:S01]  /*1dc0*/  LDC R8, c[0x0][R5+0x394] ;  /* 0x0000e50005087b82 */ /* 0x000ea20000000800 */
[----:B------:R-:W-:-:S04]  /*1dd0*/  FFMA R11, R12, R15, R11 ;  /* 0x0000000f0c0b7223 */ /* 0x000fc8000000000b */
[----:B------:R-:W-:-:S03]  /*1de0*/  FFMA R17, R28, R17, R11 ;  /* 0x000000111c117223 */ /* 0x000fc6000000000b */
[----:B------:R-:W1:Y:S02]  /*1df0*/  LDC R10, c[0x0][R5+0x398] ;  /* 0x0000e600050a7b82 */ /* 0x000e640000000800 */
[----:B------:R-:W-:-:S05]  /*1e00*/  FSET.BF.GT.AND R0, R17, RZ, PT ;  /* 0x000000ff1100720a */ /* 0x000fca0003804000 */
[----:B------:R-:W-:Y:S01]  /*1e10*/  FFMA R6, R17, R0, RZ ;  /* 0x0000000011067223 */ /* 0x000fe200000000ff */
[----:B0-----:R-:W-:-:S04]  /*1e20*/  FMUL R7, R2, UR6 ;  /* 0x0000000602077c20 */ /* 0x001fc80008400000 */
[----:B------:R-:W-:Y:S01]  /*1e30*/  FMUL R0, R6, R7 ;  /* 0x0000000706007220 */ /* 0x000fe20000400000 */
[----:B--2---:R-:W-:-:S04]  /*1e40*/  FMUL R9, R8, UR7 ;  /* 0x0000000708097c20 */ /* 0x004fc80008400000 */
[----:B------:R-:W-:Y:S01]  /*1e50*/  FMUL R2, R6, R9 ;  /* 0x0000000906027220 */ /* 0x000fe20000400000 */
[----:B-1----:R-:W-:-:S04]  /*1e60*/  FMUL R11, R10, UR8 ;  /* 0x000000080a0b7c20 */ /* 0x002fc80008400000 */
[----:B------:R-:W-:-:S07]  /*1e70*/  FMUL R6, R6, R11 ;  /* 0x0000000b06067220 */ /* 0x000fce0000400000 */
.L_x_43:
[----:B0-----:R-:W-:Y:S05]  /*1e80*/  BSYNC.RECONVERGENT B0 ;  /* 0x0000000000007941 */ /* 0x001fea0003800200 */
.L_x_42:
[----:B------:R-:W-:Y:S01]  /*1e90*/  FSET.BF.LT.AND R7, R0, RZ, PT ;  /* 0x000000ff0007720a */ /* 0x000fe20003801000 */
[----:B------:R-:W-:Y:S01]  /*1ea0*/  FADD R5, RZ, -R0 ;  /* 0x80000000ff057221 */ /* 0x000fe20000000000 */
[----:B------:R-:W-:Y:S01]  /*1eb0*/  FSET.BF.LT.AND R8, R2, RZ, PT ;  /* 0x000000ff0208720a */ /* 0x000fe20003801000 */
[----:B------:R-:W-:Y:S01]  /*1ec0*/  FADD R9, RZ, -R2 ;  /* 0x80000002ff097221 */ /* 0x000fe20000000000 */
[----:B------:R-:W-:Y:S01]  /*1ed0*/  FSET.BF.LT.AND R10, R6, RZ, PT ;  /* 0x000000ff060a720a */ /* 0x000fe20003801000 */
[----:B------:R-:W-:Y:S01]  /*1ee0*/  FFMA R5, R5, R7, R0 ;  /* 0x0000000705057223 */ /* 0x000fe20000000000 */
[----:B------:R-:W-:Y:S01]  /*1ef0*/  FADD R7, RZ, -R6 ;  /* 0x80000006ff077221 */ /* 0x000fe20000000000 */
[----:B------:R-:W-:Y:S01]  /*1f00*/  FFMA R8, R9, R8, R2 ;  /* 0x0000000809087223 */ /* 0x000fe20000000002 */
[----:B------:R-:W0:Y:S01]  /*1f10*/  LDCU UR7, c[0x0][0x388] ;  /* 0x00007100ff0777ac */ /* 0x000e220008000800 */
[C---:B------:R-:W-:Y:S01]  /*1f20*/  FADD R0, -R5.reuse, 1 ;  /* 0x3f80000005007421 */ /* 0x040fe20000000100 */
[----:B------:R-:W-:Y:S01]  /*1f30*/  FSET.BF.GT.AND R2, R5, 1, PT ;  /* 0x3f8000000502780a */ /* 0x000fe20003804000 */
[----:B------:R-:W-:Y:S01]  /*1f40*/  FFMA R7, R7, R10, R6 ;  /* 0x0000000a07077223 */ /* 0x000fe20000000006 */
[----:B------:R-:W-:-:S03]  /*1f50*/  UMOV UR6, 0x3340 ;  /* 0x0000334000067882 */ /* 0x000fc60000000000 */
[----:B------:R-:W-:Y:S01]  /*1f60*/  FFMA R0, R0, R2, R5 ;  /* 0x0000000200007223 */ /* 0x000fe20000000005 */
[C---:B------:R-:W-:Y:S01]  /*1f70*/  FSET.BF.GT.AND R2, R8.reuse, 1, PT ;  /* 0x3f8000000802780a */ /* 0x040fe20003804000 */
[----:B------:R-:W-:Y:S02]  /*1f80*/  FADD R5, -R8, 1 ;  /* 0x3f80000008057421 */ /* 0x000fe40000000100 */
[----:B------:R-:W-:Y:S01]  /*1f90*/  FMUL R9, R0, 255 ;  /* 0x437f000000097820 */ /* 0x000fe20000400000 */
[----:B------:R-:W-:Y:S01]  /*1fa0*/  FADD R0, -R7, 1 ;  /* 0x3f80000007007421 */ /* 0x000fe20000000100 */
[----:B------:R-:W-:Y:S01]  /*1fb0*/  FFMA R2, R5, R2, R8 ;  /* 0x0000000205027223 */ /* 0x000fe20000000008 */
[----:B------:R-:W-:-:S03]  /*1fc0*/  FSET.BF.GT.AND R5, R7, 1, PT ;  /* 0x3f8000000705780a */ /* 0x000fc60003804000 */
[----:B------:R-:W-:Y:S01]  /*1fd0*/  FMUL R8, R2, 255 ;  /* 0x437f000002087820 */ /* 0x000fe20000400000 */
[----:B------:R-:W-:Y:S01]  /*1fe0*/  F2I.U32.TRUNC.NTZ R9, R9 ;  /* 0x0000000900097305 */ /* 0x000fe2000020f000 */
[----:B------:R-:W-:Y:S01]  /*1ff0*/  FFMA R0, R0, R5, R7 ;  /* 0x0000000500007223 */ /* 0x000fe20000000007 */
[----:B------:R-:W-:Y:S01]  /*2000*/  MOV R5, UR6 ;  /* 0x0000000600057c02 */ /* 0x000fe20008000f00 */
[----:B------:R-:W1:Y:S01]  /*2010*/  LDC.64 R6, c[0x0][0x380] ;  /* 0x0000e000ff067b82 */ /* 0x000e620000000a00 */
[----:B0-----:R-:W-:Y:S02]  /*2020*/  IMAD R3, R3, UR7, R4 ;  /* 0x0000000703037c24 */ /* 0x001fe4000f8e0204 */
[----:B------:R-:W-:Y:S02]  /*2030*/  FMUL R0, R0, 255 ;  /* 0x437f000000007820 */ /* 0x000fe40000400000 */
[----:B------:R-:W0:Y:S08]  /*2040*/  F2I.U32.TRUNC.NTZ R8, R8 ;  /* 0x0000000800087305 */ /* 0x000e30000020f000 */
[----:B------:R-:W2:Y:S01]  /*2050*/  F2I.U32.TRUNC.NTZ R0, R0 ;  /* 0x0000000000007305 */ /* 0x000ea2000020f000 */
[----:B0-----:R-:W-:Y:S01]  /*2060*/  PRMT R9, R9, 0x3340, R8 ;  /* 0x0000334009097816 */ /* 0x001fe20000000008 */
[----:B-1----:R-:W-:Y:S01]  /*2070*/  IMAD.WIDE R2, R3, 0x4, R6 ;  /* 0x0000000403027825 */ /* 0x002fe200078e0206 */
[----:B--2---:R-:W-:-:S04]  /*2080*/  PRMT R4, R0, R5, 0xffff ;  /* 0x0000ffff00047416 */ /* 0x004fc80000000005 */
[----:B------:R-:W-:-:S05]  /*2090*/  PRMT R9, R9, 0x5410, R4 ;  /* 0x0000541009097816 */ /* 0x000fca0000000004 */
[----:B------:R-:W-:Y:S01]  /*20a0*/  STG.E desc[UR4][R2.64], R9 ;  /* 0x0000000902007986 */ /* 0x000fe2000c101904 */
[----:B------:R-:W-:Y:S05]  /*20b0*/  EXIT ;  /* 0x000000000000794d */ /* 0x000fea0003800000 */
        .weak           $__internal_0_$__cuda_sm20_rcp_rn_f32_slowpath
        .type           $__internal_0_$__cuda_sm20_rcp_rn_f32_slowpath,@function
        .size           $__internal_0_$__cuda_sm20_rcp_rn_f32_slowpath,($__internal_1_$__cuda_sm20_sqrt_rn_f32_slowpath - $__internal_0_$__cuda_sm20_rcp_rn_f32_slowpath)
$__internal_0_$__cuda_sm20_rcp_rn_f32_slowpath:
[----:B------:R-:W-:Y:S01]  /*20c0*/  SHF.L.U32 R28, R0, 0x1, RZ ;  /* 0x00000001001c7819 */ /* 0x000fe200000006ff */
[----:B------:R-:W-:Y:S03]  /*20d0*/  BSSY.RECONVERGENT B2, `(.L_x_50) ;  /* 0x0000030000027945 */ /* 0x000fe60003800200 */
[----:B------:R-:W-:-:S04]  /*20e0*/  SHF.R.U32.HI R28, RZ, 0x18, R28 ;  /* 0x00000018ff1c7819 */ /* 0x000fc8000001161c */
[----:B------:R-:W-:-:S13]  /*20f0*/  ISETP.NE.U32.AND P0, PT, R28, RZ, PT ;  /* 0x000000ff1c00720c */ /* 0x000fda0003f05070 */
[----:B------:R-:W-:Y:S05]  /*2100*/  @P0 BRA `(.L_x_51) ;  /* 0x0000000000280947 */ /* 0x000fea0003800000 */
[----:B------:R-:W-:-:S04]  /*2110*/  SHF.L.U32 R25, R0, 0x1, RZ ;  /* 0x0000000100197819 */ /* 0x000fc800000006ff */
[----:B------:R-:W-:-:S13]  /*2120*/  ISETP.NE.AND P0, PT, R25, RZ, PT ;  /* 0x000000ff1900720c */ /* 0x000fda0003f05270 */
[----:B------:R-:W-:Y:S01]  /*2130*/  @P0 FFMA R26, R0, 1.84467440737095516160e+19, RZ ;  /* 0x5f800000001a0823 */ /* 0x000fe200000000ff */
[----:B------:R-:W-:Y:S08]  /*2140*/  @!P0 MUFU.RCP R28, R0 ;  /* 0x00000000001c8308 */ /* 0x000ff00000001000 */
[----:B------:R-:W0:Y:S02]  /*2150*/  @P0 MUFU.RCP R25, R26 ;  /* 0x0000001a00190308 */ /* 0x000e240000001000 */
[----:B0-----:R-:W-:-:S04]  /*2160*/  @P0 FFMA R27, R26, R25, -1 ;  /* 0xbf8000001a1b0423 */ /* 0x001fc80000000019 */
[----:B------:R-:W-:-:S04]  /*2170*/  @P0 FADD.FTZ R27, -R27, -RZ ;  /* 0x800000ff1b1b0221 */ /* 0x000fc80000010100 */
[----:B------:R-:W-:-:S04]  /*2180*/  @P0 FFMA R27, R25, R27, R25 ;  /* 0x0000001b191b0223 */ /* 0x000fc80000000019 */
[----:B------:R-:W-:Y:S01]  /*2190*/  @P0 FFMA R28, R27, 1.84467440737095516160e+19, RZ ;  /* 0x5f8000001b1c0823 */ /* 0x000fe200000000ff */
[----:B------:R-:W-:Y:S06]  /*21a0*/  BRA `(.L_x_52) ;  /* 0x0000000000887947 */ /* 0x000fec0003800000 */
.L_x_51:
[----:B------:R-:W-:-:S04]  /*21b0*/  IADD3 R27, PT, PT, R28, -0xfd, RZ ;  /* 0xffffff031c1b7810 */ /* 0x000fc80007ffe0ff */
[----:B------:R-:W-:-:S13]  /*21c0*/  ISETP.GT.U32.AND P0, PT, R27, 0x1, PT ;  /* 0x000000011b00780c */ /* 0x000fda0003f04070 */
[----:B------:R-:W-:Y:S05]  /*21d0*/  @P0 BRA `(.L_x_53) ;  /* 0x0000000000780947 */ /* 0x000fea0003800000 */
[----:B------:R-:W-:Y:S02]  /*21e0*/  LOP3.LUT R25, R0, 0x7fffff, RZ, 0xc0, !PT ;  /* 0x007fffff00197812 */ /* 0x000fe400078ec0ff */
[----:B------:R-:W-:Y:S02]  /*21f0*/  IADD3 R28, PT, PT, R28, -0xfc, RZ ;  /* 0xffffff041c1c7810 */ /* 0x000fe40007ffe0ff */
[----:B------:R-:W-:-:S04]  /*2200*/  LOP3.LUT R25, R25, 0x3f800000, RZ, 0xfc, !PT ;  /* 0x3f80000019197812 */ /* 0x000fc800078efcff */
[----:B------:R-:W0:Y:S02]  /*2210*/  MUFU.RCP R29, R25 ;  /* 0x00000019001d7308 */ /* 0x000e240000001000 */
[----:B0-----:R-:W-:-:S04]  /*2220*/  FFMA R26, R25, R29, -1 ;  /* 0xbf800000191a7423 */ /* 0x001fc8000000001d */
[----:B------:R-:W-:-:S04]  /*2230*/  FADD.FTZ R26, -R26, -RZ ;  /* 0x800000ff1a1a7221 */ /* 0x000fc80000010100 */
[CCC-:B------:R-:W-:Y:S01]  /*2240*/  FFMA.RM R25, R29.reuse, R26.reuse, R29.reuse ;  /* 0x0000001a1d197223 */ /* 0x1c0fe2000000401d */
[----:B------:R-:W-:-:S05]  /*2250*/  FFMA.RP R26, R29, R26, R29 ;  /* 0x0000001a1d1a7223 */ /* 0x000fca000000801d */
[C---:B------:R-:W-:Y:S01]  /*2260*/  FSETP.NEU.FTZ.AND P0, PT, R25.reuse, R26, PT ;  /* 0x0000001a1900720b */ /* 0x040fe20003f1d000 */
[----:B------:R-:W-:Y:S01]  /*2270*/  HFMA2 R26, -RZ, RZ, 0, 1.78813934326171875e-07 ;  /* 0x00000003ff1a7431 */ /* 0x000fe200000001ff */
[----:B------:R-:W-:Y:S02]  /*2280*/  LOP3.LUT R25, R25, 0x7fffff, RZ, 0xc0, !PT ;  /* 0x007fffff19197812 */ /* 0x000fe400078ec0ff */
[----:B------:R-:W-:Y:S02]  /*2290*/  SEL R29, RZ, 0xffffffff, !P0 ;  /* 0xffffffffff1d7807 */ /* 0x000fe40004000000 */
[----:B------:R-:W-:Y:S02]  /*22a0*/  LOP3.LUT R25, R25, 0x800000, RZ, 0xfc, !PT ;  /* 0x0080000019197812 */ /* 0x000fe400078efcff */
[----:B------:R-:W-:Y:S02]  /*22b0*/  IADD3 R29, PT, PT, -R29, RZ, RZ ;  /* 0x000000ff1d1d7210 */ /* 0x000fe40007ffe1ff */
[----:B------:R-:W-:-:S02]  /*22c0*/  SHF.R.U32.HI R28, RZ, R28, R25 ;  /* 0x0000001cff1c7219 */ /* 0x000fc40000011619 */
[-C--:B------:R-:W-:Y:S02]  /*22d0*/  SHF.L.U32 R26, R26, R27.reuse, RZ ;  /* 0x0000001b1a1a7219 */ /* 0x080fe400000006ff */
[----:B------:R-:W-:Y:S02]  /*22e0*/  LOP3.LUT P0, RZ, R29, R27, R25, 0xf8, !PT ;  /* 0x0000001b1dff7212 */ /* 0x000fe4000780f819 */
[----:B------:R-:W-:-:S04]  /*22f0*/  LOP3.LUT R26, R26, R25, RZ, 0xc0, !PT ;  /* 0x000000191a1a7212 */ /* 0x000fc800078ec0ff */
[----:B------:R-:W-:-:S04]  /*2300*/  SHF.R.U32.HI R26, RZ, R27, R26 ;  /* 0x0000001bff1a7219 */ /* 0x000fc8000001161a */
[C---:B------:R-:W-:Y:S02]  /*2310*/  LOP3.LUT P1, RZ, R26.reuse, 0x1, RZ, 0xc0, !PT ;  /* 0x000000011aff7812 */ /* 0x040fe4000782c0ff */
[----:B------:R-:W-:-:S04]  /*2320*/  LOP3.LUT P2, RZ, R26, 0x2, RZ, 0xc0, !PT ;  /* 0x000000021aff7812 */ /* 0x000fc8000784c0ff */
[----:B------:R-:W-:Y:S02]  /*2330*/  PLOP3.LUT P0, PT, P1, P0, P2, 0xe0, 0x0 ;  /* 0x000000000000781c */ /* 0x000fe40000f01c20 */
[----:B------:R-:W-:Y:S02]  /*2340*/  LOP3.LUT P1, RZ, R0, 0x7fffff, RZ, 0xc0, !PT ;  /* 0x007fffff00ff7812 */ /* 0x000fe4000782c0ff */
[----:B------:R-:W-:-:S04]  /*2350*/  SEL R25, RZ, 0x1, !P0 ;  /* 0x00000001ff197807 */ /* 0x000fc80004000000 */
[----:B------:R-:W-:-:S04]  /*2360*/  IADD3 R25, PT, PT, -R25, RZ, RZ ;  /* 0x000000ff19197210 */ /* 0x000fc80007ffe1ff */
[----:B------:R-:W-:-:S13]  /*2370*/  ISETP.GE.AND P0, PT, R25, RZ, PT ;  /* 0x000000ff1900720c */ /* 0x000fda0003f06270 */
[----:B------:R-:W-:-:S04]  /*2380*/  @!P0 IADD3 R28, PT, PT, R28, 0x1, RZ ;  /* 0x000000011c1c8810 */ /* 0x000fc80007ffe0ff */
[----:B------:R-:W-:-:S04]  /*2390*/  @!P1 SHF.L.U32 R28, R28, 0x1, RZ ;  /* 0x000000011c1c9819 */ /* 0x000fc800000006ff */
[----:B------:R-:W-:Y:S01]  /*23a0*/  LOP3.LUT R28, R28, 0x80000000, R0, 0xf8, !PT ;  /* 0x800000001c1c7812 */ /* 0x000fe200078ef800 */
[----:B------:R-:W-:Y:S06]  /*23b0*/  BRA `(.L_x_52) ;  /* 0x0000000000047947 */ /* 0x000fec0003800000 */
.L_x_53:
[----:B------:R0:W1:Y:S02]  /*23c0*/  MUFU.RCP R28, R0 ;  /* 0x00000000001c7308 */ /* 0x0000640000001000 */
.L_x_52:
[----:B------:R-:W-:Y:S05]  /*23d0*/  BSYNC.RECONVERGENT B2 ;  /* 0x0000000000027941 */ /* 0x000fea0003800200 */
.L_x_50:
[----:B------:R-:W-:Y:S01]  /*23e0*/  HFMA2 R27, -RZ, RZ, 0, 0 ;  /* 0x00000000ff1b7431 */ /* 0x000fe200000001ff */
[----:B------:R-:W-:-:S04]  /*23f0*/  MOV R26, R2 ;  /* 0x00000002001a7202 */ /* 0x000fc80000000f00 */
[----:B01----:R-:W-:Y:S05]  /*2400*/  RET.REL.NODEC R26 `(_Z14raytraceKernelP6uchar4ii9SceneData) ;  /* 0xffffffd81afc7950 */ /* 0x003fea0003c3ffff */
        .weak           $__internal_1_$__cuda_sm20_sqrt_rn_f32_slowpath
        .type           $__internal_1_$__cuda_sm20_sqrt_rn_f32_slowpath,@function
        .size           $__internal_1_$__cuda_sm20_sqrt_rn_f32_slowpath,($__internal_2_$__cuda_sm3x_div_rn_noftz_f32_slowpath - $__internal_1_$__cuda_sm20_sqrt_rn_f32_slowpath)
$__internal_1_$__cuda_sm20_sqrt_rn_f32_slowpath:
[----:B------:R-:W-:-:S13]  /*2410*/  LOP3.LUT P0, RZ, R19, 0x7fffffff, RZ, 0xc0, !PT ;  /* 0x7fffffff13ff7812 */ /* 0x000fda000780c0ff */
[----:B------:R-:W-:Y:S01]  /*2420*/  @!P0 MOV R24, R19 ;  /* 0x0000001300188202 */ /* 0x000fe20000000f00 */
[----:B------:R-:W-:Y:S06]  /*2430*/  @!P0 BRA `(.L_x_54) ;  /* 0x0000000000408947 */ /* 0x000fec0003800000 */
[----:B------:R-:W-:-:S13]  /*2440*/  FSETP.GEU.FTZ.AND P0, PT, R19, RZ, PT ;  /* 0x000000ff1300720b */ /* 0x000fda0003f1e000 */
[----:B------:R-:W-:Y:S01]  /*2450*/  @!P0 MOV R24, 0x7fffffff ;  /* 0x7fffffff00188802 */ /* 0x000fe20000000f00 */
[----:B------:R-:W-:Y:S06]  /*2460*/  @!P0 BRA `(.L_x_54) ;  /* 0x0000000000348947 */ /* 0x000fec0003800000 */
[----:B------:R-:W-:-:S13]  /*2470*/  FSETP.GTU.FTZ.AND P0, PT, |R19|, +INF , PT ;  /* 0x7f8000001300780b */ /* 0x000fda0003f1c200 */
[----:B------:R-:W-:Y:S01]  /*2480*/  @P0 FADD.FTZ R24, R19, 1 ;  /* 0x3f80000013180421 */ /* 0x000fe20000010000 */
[----:B------:R-:W-:Y:S06]  /*2490*/  @P0 BRA `(.L_x_54) ;  /* 0x0000000000280947 */ /* 0x000fec0003800000 */
[----:B------:R-:W-:-:S13]  /*24a0*/  FSETP.NEU.FTZ.AND P0, PT, |R19|, +INF , PT ;  /* 0x7f8000001300780b */ /* 0x000fda0003f1d200 */
[----:B------:R-:W-:Y:S01]  /*24b0*/  @P0 FFMA R23, R19, 1.84467440737095516160e+19, RZ ;  /* 0x5f80000013170823 */ /* 0x000fe200000000ff */
[----:B------:R-:W-:-:S03]  /*24c0*/  @!P0 MOV R24, R19 ;  /* 0x0000001300188202 */ /* 0x000fc60000000f00 */
[----:B------:R-:W0:Y:S02]  /*24d0*/  @P0 MUFU.RSQ R20, R23 ;  /* 0x0000001700140308 */ /* 0x000e240000001400 */
[----:B0-----:R-:W-:Y:S01]  /*24e0*/  @P0 FMUL.FTZ R22, R23, R20 ;  /* 0x0000001417160220 */ /* 0x001fe20000410000 */
[----:B------:R-:W-:-:S03]  /*24f0*/  @P0 FMUL.FTZ R20, R20, 0.5 ;  /* 0x3f00000014140820 */ /* 0x000fc60000410000 */
[----:B------:R-:W-:-:S04]  /*2500*/  @P0 FADD.FTZ R21, -R22, -RZ ;  /* 0x800000ff16150221 */ /* 0x000fc80000010100 */
[----:B------:R-:W-:-:S04]  /*2510*/  @P0 FFMA R21, R22, R21, R23 ;  /* 0x0000001516150223 */ /* 0x000fc80000000017 */
[----:B------:R-:W-:-:S04]  /*2520*/  @P0 FFMA R20, R21, R20, R22 ;  /* 0x0000001415140223 */ /* 0x000fc80000000016 */
[----:B------:R-:W-:-:S07]  /*2530*/  @P0 FMUL.FTZ R24, R20, 2.3283064365386962891e-10 ;  /* 0x2f80000014180820 */ /* 0x000fce0000410000 */
.L_x_54:
[----:B------:R-:W-:Y:S01]  /*2540*/  HFMA2 R19, -RZ, RZ, 0, 0 ;  /* 0x00000000ff137431 */ /* 0x000fe200000001ff */
[----:B------:R-:W-:-:S03]  /*2550*/  MOV R29, R24 ;  /* 0x00000018001d7202 */ /* 0x000fc60000000f00 */
[----:B------:R-:W-:Y:S05]  /*2560*/  RET.REL.NODEC R18 `(_Z14raytraceKernelP6uchar4ii9SceneData) ;  /* 0xffffffd812a47950 */ /* 0x000fea0003c3ffff */
        .weak           $__internal_2_$__cuda_sm3x_div_rn_noftz_f32_slowpath
        .type           $__internal_2_$__cuda_sm3x_div_rn_noftz_f32_slowpath,@function
        .size           $__internal_2_$__cuda_sm3x_div_rn_noftz_f32_slowpath,(.L_x_69 - $__internal_2_$__cuda_sm3x_div_rn_noftz_f32_slowpath)
$__internal_2_$__cuda_sm3x_div_rn_noftz_f32_slowpath:
[----:B------:R-:W-:Y:S01]  /*2570*/  SHF.R.U32.HI R19, RZ, 0x17, R9 ;  /* 0x00000017ff137819 */ /* 0x000fe20000011609 */
[----:B------:R-:W-:Y:S01]  /*2580*/  BSSY.RECONVERGENT B1, `(.L_x_55) ;  /* 0x0000064000017945 */ /* 0x000fe20003800200 */
[----:B------:R-:W-:Y:S02]  /*2590*/  SHF.R.U32.HI R24, RZ, 0x17, R25 ;  /* 0x00000017ff187819 */ /* 0x000fe40000011619 */
[----:B------:R-:W-:Y:S02]  /*25a0*/  LOP3.LUT R19, R19, 0xff, RZ, 0xc0, !PT ;  /* 0x000000ff13137812 */ /* 0x000fe400078ec0ff */
[----:B------:R-:W-:Y:S02]  /*25b0*/  LOP3.LUT R24, R24, 0xff, RZ, 0xc0, !PT ;  /* 0x000000ff18187812 */ /* 0x000fe400078ec0ff */
[----:B------:R-:W-:Y:S02]  /*25c0*/  IADD3 R18, PT, PT, R19, -0x1, RZ ;  /* 0xffffffff13127810 */ /* 0x000fe40007ffe0ff */
[----:B------:R-:W-:-:S02]  /*25d0*/  IADD3 R21, PT, PT, R24, -0x1, RZ ;  /* 0xffffffff18157810 */ /* 0x000fc40007ffe0ff */
[----:B------:R-:W-:Y:S02]  /*25e0*/  ISETP.GT.U32.AND P0, PT, R18, 0xfd, PT ;  /* 0x000000fd1200780c */ /* 0x000fe40003f04070 */
[----:B------:R-:W-:Y:S02]  /*25f0*/  MOV R22, R9 ;  /* 0x0000000900167202 */ /* 0x000fe40000000f00 */
[----:B------:R-:W-:-:S13]  /*2600*/  ISETP.GT.U32.OR P0, PT, R21, 0xfd, P0 ;  /* 0x000000fd1500780c */ /* 0x000fda0000704470 */
[----:B------:R-:W-:Y:S01]  /*2610*/  @!P0 MOV R26, RZ ;  /* 0x000000ff001a8202 */ /* 0x000fe20000000f00 */
[----:B------:R-:W-:Y:S06]  /*2620*/  @!P0 BRA `(.L_x_56) ;  /* 0x00000000005c8947 */ /* 0x000fec0003800000 */
[----:B------:R-:W-:Y:S02]  /*2630*/  FSETP.GTU.FTZ.AND P0, PT, |R25|, +INF , PT ;  /* 0x7f8000001900780b */ /* 0x000fe40003f1c200 */
[----:B------:R-:W-:-:S04]  /*2640*/  FSETP.GTU.FTZ.AND P1, PT, |R9|, +INF , PT ;  /* 0x7f8000000900780b */ /* 0x000fc80003f3c200 */
[----:B------:R-:W-:-:S13]  /*2650*/  PLOP3.LUT P0, PT, P0, P1, PT, 0xf8, 0x8f ;  /* 0x00000000008f781c */ /* 0x000fda0000703f70 */
[----:B------:R-:W-:Y:S05]  /*2660*/  @P0 BRA `(.L_x_57) ;  /* 0x0000000400500947 */ /* 0x000fea0003800000 */
[----:B------:R-:W-:-:S13]  /*2670*/  LOP3.LUT P0, RZ, R22, 0x7fffffff, R25, 0xc8, !PT ;  /* 0x7fffffff16ff7812 */ /* 0x000fda000780c819 */
[----:B------:R-:W-:Y:S05]  /*2680*/  @!P0 BRA `(.L_x_58) ;  /* 0x0000000400408947 */ /* 0x000fea0003800000 */
[----:B------:R-:W-:Y:S02]  /*2690*/  FSETP.NEU.FTZ.AND P1, PT, |R25|, +INF , PT ;  /* 0x7f8000001900780b */ /* 0x000fe40003f3d200 */
[----:B------:R-:W-:Y:S02]  /*26a0*/  FSETP.NEU.FTZ.AND P2, PT, |R9|, +INF , PT ;  /* 0x7f8000000900780b */ /* 0x000fe40003f5d200 */
[----:B------:R-:W-:-:S11]  /*26b0*/  FSETP.NEU.FTZ.AND P0, PT, |R25|, +INF , PT ;  /* 0x7f8000001900780b */ /* 0x000fd60003f1d200 */
[----:B------:R-:W-:Y:S05]  /*26c0*/  @!P2 BRA !P1, `(.L_x_58) ;  /* 0x000000040030a947 */ /* 0x000fea0004800000 */
[----:B------:R-:W-:-:S04]  /*26d0*/  LOP3.LUT P1, RZ, R25, 0x7fffffff, RZ, 0xc0, !PT ;  /* 0x7fffffff19ff7812 */ /* 0x000fc8000782c0ff */
[----:B------:R-:W-:-:S13]  /*26e0*/  PLOP3.LUT P1, PT, P2, P1, PT, 0x2f, 0xf2 ;  /* 0x0000000000f2781c */ /* 0x000fda0001722577 */
[----:B------:R-:W-:Y:S05]  /*26f0*/  @P1 BRA `(.L_x_59) ;  /* 0x00000004001c1947 */ /* 0x000fea0003800000 */
[----:B------:R-:W-:-:S04]  /*2700*/  LOP3.LUT P1, RZ, R22, 0x7fffffff, RZ, 0xc0, !PT ;  /* 0x7fffffff16ff7812 */ /* 0x000fc8000782c0ff */
[----:B------:R-:W-:-:S13]  /*2710*/  PLOP3.LUT P0, PT, P0, P1, PT, 0x2f, 0xf2 ;  /* 0x0000000000f2781c */ /* 0x000fda0000702577 */
[----:B------:R-:W-:Y:S05]  /*2720*/  @P0 BRA `(.L_x_60) ;  /* 0x0000000400040947 */ /* 0x000fea0003800000 */
[----:B------:R-:W-:Y:S02]  /*2730*/  ISETP.GE.AND P0, PT, R21, RZ, PT ;  /* 0x000000ff1500720c */ /* 0x000fe40003f06270 */
[----:B------:R-:W-:-:S11]  /*2740*/  ISETP.GE.AND P1, PT, R18, RZ, PT ;  /* 0x000000ff1200720c */ /* 0x000fd60003f26270 */
[----:B------:R-:W-:Y:S01]  /*2750*/  @P0 MOV R26, RZ ;  /* 0x000000ff001a0202 */ /* 0x000fe20000000f00 */
[----:B------:R-:W-:Y:S01]  /*2760*/  @!P0 FFMA R25, R25, 1.84467440737095516160e+19, RZ ;  /* 0x5f80000019198823 */ /* 0x000fe200000000ff */
[----:B------:R-:W-:Y:S01]  /*2770*/  @!P0 MOV R26, 0xffffffc0 ;  /* 0xffffffc0001a8802 */ /* 0x000fe20000000f00 */
[----:B------:R-:W-:-:S03]  /*2780*/  @!P1 FFMA R22, R9, 1.84467440737095516160e+19, RZ ;  /* 0x5f80000009169823 */ /* 0x000fc600000000ff */
[----:B------:R-:W-:-:S07]  /*2790*/  @!P1 IADD3 R26, PT, PT, R26, 0x40, RZ ;  /* 0x000000401a1a9810 */ /* 0x000fce0007ffe0ff */
.L_x_56:
[----:B------:R-:W-:Y:S01]  /*27a0*/  LEA R21, R19, 0xc0800000, 0x17 ;  /* 0xc080000013157811 */ /* 0x000fe200078eb8ff */
[----:B------:R-:W-:Y:S01]  /*27b0*/  BSSY.RECONVERGENT B2, `(.L_x_61) ;  /* 0x0000036000027945 */ /* 0x000fe20003800200 */
[----:B------:R-:W-:Y:S02]  /*27c0*/  IADD3 R24, PT, PT, R24, -0x7f, RZ ;  /* 0xffffff8118187810 */ /* 0x000fe40007ffe0ff */
[----:B------:R-:W-:-:S03]  /*27d0*/  IADD3 R28, PT, PT, -R21, R22, RZ ;  /* 0x00000016151c7210 */ /* 0x000fc60007ffe1ff */
[----:B------:R-:W-:Y:S01]  /*27e0*/  IMAD R25, R24, -0x800000, R25 ;  /* 0xff80000018197824 */ /* 0x000fe200078e0219 */
[----:B------:R-:W0:Y:S01]  /*27f0*/  MUFU.RCP R21, R28 ;  /* 0x0000001c00157308 */ /* 0x000e220000001000 */
[----:B------:R-:W-:-:S04]  /*2800*/  FADD.FTZ R22, -R28, -RZ ;  /* 0x800000ff1c167221 */ /* 0x000fc80000010100 */
[----:B0-----:R-:W-:-:S04]  /*2810*/  FFMA R18, R21, R22, 1 ;  /* 0x3f80000015127423 */ /* 0x001fc80000000016 */
[----:B------:R-:W-:-:S04]  /*2820*/  FFMA R18, R21, R18, R21 ;  /* 0x0000001215127223 */ /* 0x000fc80000000015 */
[----:B------:R-:W-:-:S04]  /*2830*/  FFMA R23, R25, R18, RZ ;  /* 0x0000001219177223 */ /* 0x000fc800000000ff */
[----:B------:R-:W-:-:S04]  /*2840*/  FFMA R21, R22, R23, R25 ;  /* 0x0000001716157223 */ /* 0x000fc80000000019 */
[----:B------:R-:W-:-:S04]  /*2850*/  FFMA R21, R18, R21, R23 ;  /* 0x0000001512157223 */ /* 0x000fc80000000017 */
[----:B------:R-:W-:Y:S01]  /*2860*/  FFMA R22, R22, R21, R25 ;  /* 0x0000001516167223 */ /* 0x000fe20000000019 */
[----:B------:R-:W-:-:S03]  /*2870*/  IADD3 R25, PT, PT, R24, 0x7f, -R19 ;  /* 0x0000007f18197810 */ /* 0x000fc60007ffe813 */
[----:B------:R-:W-:Y:S01]  /*2880*/  FFMA R23, R18, R22, R21 ;  /* 0x0000001612177223 */ /* 0x000fe20000000015 */
[----:B------:R-:W-:-:S04]  /*2890*/  IADD3 R26, PT, PT, R25, R26, RZ ;  /* 0x0000001a191a7210 */ /* 0x000fc80007ffe0ff */
[----:B------:R-:W-:-:S04]  /*28a0*/  SHF.R.U32.HI R19, RZ, 0x17, R23 ;  /* 0x00000017ff137819 */ /* 0x000fc80000011617 */
[----:B------:R-:W-:-:S04]  /*28b0*/  LOP3.LUT R19, R19, 0xff, RZ, 0xc0, !PT ;  /* 0x000000ff13137812 */ /* 0x000fc800078ec0ff */
[----:B------:R-:W-:-:S04]  /*28c0*/  IADD3 R19, PT, PT, R19, R26, RZ ;  /* 0x0000001a13137210 */ /* 0x000fc80007ffe0ff */
[----:B------:R-:W-:-:S04]  /*28d0*/  IADD3 R24, PT, PT, R19, -0x1, RZ ;  /* 0xffffffff13187810 */ /* 0x000fc80007ffe0ff */
[----:B------:R-:W-:-:S13]  /*28e0*/  ISETP.GE.U32.AND P0, PT, R24, 0xfe, PT ;  /* 0x000000fe1800780c */ /* 0x000fda0003f06070 */
[----:B------:R-:W-:Y:S05]  /*28f0*/  @!P0 BRA `(.L_x_62) ;  /* 0x0000000000808947 */ /* 0x000fea0003800000 */
[----:B------:R-:W-:-:S13]  /*2900*/  ISETP.GT.AND P0, PT, R19, 0xfe, PT ;  /* 0x000000fe1300780c */ /* 0x000fda0003f04270 */
[----:B------:R-:W-:Y:S05]  /*2910*/  @P0 BRA `(.L_x_63) ;  /* 0x00000000006c0947 */ /* 0x000fea0003800000 */
[----:B------:R-:W-:-:S13]  /*2920*/  ISETP.GE.AND P0, PT, R19, 0x1, PT ;  /* 0x000000011300780c */ /* 0x000fda0003f06270 */
[----:B------:R-:W-:Y:S05]  /*2930*/  @P0 BRA `(.L_x_64) ;  /* 0x0000000000740947 */ /* 0x000fea0003800000 */
[----:B------:R-:W-:Y:S02]  /*2940*/  ISETP.GE.AND P0, PT, R19, -0x18, PT ;  /* 0xffffffe81300780c */ /* 0x000fe40003f06270 */
[----:B------:R-:W-:-:S11]  /*2950*/  LOP3.LUT R23, R23, 0x80000000, RZ, 0xc0, !PT ;  /* 0x8000000017177812 */ /* 0x000fd600078ec0ff */
[----:B------:R-:W-:Y:S05]  /*2960*/  @!P0 BRA `(.L_x_64) ;  /* 0x0000000000688947 */ /* 0x000fea0003800000 */
[CCC-:B------:R-:W-:Y:S01]  /*2970*/  FFMA.RZ R24, R18.reuse, R22.reuse, R21.reuse ;  /* 0x0000001612187223 */ /* 0x1c0fe2000000c015 */
[CCC-:B------:R-:W-:Y:S01]  /*2980*/  FFMA.RP R25, R18.reuse, R22.reuse, R21.reuse ;  /* 0x0000001612197223 */ /* 0x1c0fe20000008015 */
[----:B------:R-:W-:Y:S01]  /*2990*/  FFMA.RM R22, R18, R22, R21 ;  /* 0x0000001612167223 */ /* 0x000fe20000004015 */
[C---:B------:R-:W-:Y:S02]  /*29a0*/  IADD3 R18, PT, PT, R19.reuse, 0x20, RZ ;  /* 0x0000002013127810 */ /* 0x040fe40007ffe0ff */
[----:B------:R-:W-:Y:S02]  /*29b0*/  LOP3.LUT R24, R24, 0x7fffff, RZ, 0xc0, !PT ;  /* 0x007fffff18187812 */ /* 0x000fe400078ec0ff */
[C---:B------:R-:W-:Y:S02]  /*29c0*/  ISETP.NE.AND P2, PT, R19.reuse, RZ, PT ;  /* 0x000000ff1300720c */ /* 0x040fe40003f45270 */
[----:B------:R-:W-:Y:S02]  /*29d0*/  LOP3.LUT R21, R24, 0x800000, RZ, 0xfc, !PT ;  /* 0x0080000018157812 */ /* 0x000fe400078efcff */
[----:B------:R-:W-:-:S02]  /*29e0*/  ISETP.NE.AND P1, PT, R19, RZ, PT ;  /* 0x000000ff1300720c */ /* 0x000fc40003f25270 */
[----:B------:R-:W-:Y:S02]  /*29f0*/  IADD3 R19, PT, PT, -R19, RZ, RZ ;  /* 0x000000ff13137210 */ /* 0x000fe40007ffe1ff */
[----:B------:R-:W-:Y:S02]  /*2a00*/  SHF.L.U32 R18, R21, R18, RZ ;  /* 0x0000001215127219 */ /* 0x000fe400000006ff */
[----:B------:R-:W-:Y:S02]  /*2a10*/  FSETP.NEU.FTZ.AND P0, PT, R25, R22, PT ;  /* 0x000000161900720b */ /* 0x000fe40003f1d000 */
[----:B------:R-:W-:Y:S02]  /*2a20*/  SEL R22, R19, RZ, P2 ;  /* 0x000000ff13167207 */ /* 0x000fe40001000000 */
[----:B------:R-:W-:Y:S02]  /*2a30*/  ISETP.NE.AND P1, PT, R18, RZ, P1 ;  /* 0x000000ff1200720c */ /* 0x000fe40000f25270 */
[----:B------:R-:W-:-:S02]  /*2a40*/  SHF.R.U32.HI R21, RZ, R22, R21 ;  /* 0x00000016ff157219 */ /* 0x000fc40000011615 */
[----:B------:R-:W-:Y:S02]  /*2a50*/  PLOP3.LUT P0, PT, P0, P1, PT, 0xf8, 0x8f ;  /* 0x00000000008f781c */ /* 0x000fe40000703f70 */
[----:B------:R-:W-:Y:S02]  /*2a60*/  SHF.R.U32.HI R19, RZ, 0x1, R21 ;  /* 0x00000001ff137819 */ /* 0x000fe40000011615 */
[----:B------:R-:W-:-:S04]  /*2a70*/  SEL R18, RZ, 0x1, !P0 ;  /* 0x00000001ff127807 */ /* 0x000fc80004000000 */
[----:B------:R-:W-:-:S04]  /*2a80*/  LOP3.LUT R18, R18, 0x1, R19, 0xf8, !PT ;  /* 0x0000000112127812 */ /* 0x000fc800078ef813 */
[----:B------:R-:W-:-:S04]  /*2a90*/  LOP3.LUT R18, R18, R21, RZ, 0xc0, !PT ;  /* 0x0000001512127212 */ /* 0x000fc800078ec0ff */
[----:B------:R-:W-:-:S04]  /*2aa0*/  IADD3 R18, PT, PT, R19, R18, RZ ;  /* 0x0000001213127210 */ /* 0x000fc80007ffe0ff */
[----:B------:R-:W-:Y:S01]  /*2ab0*/  LOP3.LUT R23, R18, R23, RZ, 0xfc, !PT ;  /* 0x0000001712177212 */ /* 0x000fe200078efcff */
[----:B------:R-:W-:Y:S06]  /*2ac0*/  BRA `(.L_x_64) ;  /* 0x0000000000107947 */ /* 0x000fec0003800000 */
.L_x_63:
[----:B------:R-:W-:-:S04]  /*2ad0*/  LOP3.LUT R23, R23, 0x80000000, RZ, 0xc0, !PT ;  /* 0x8000000017177812 */ /* 0x000fc800078ec0ff */
[----:B------:R-:W-:Y:S01]  /*2ae0*/  LOP3.LUT R23, R23, 0x7f800000, RZ, 0xfc, !PT ;  /* 0x7f80000017177812 */ /* 0x000fe200078efcff */
[----:B------:R-:W-:Y:S06]  /*2af0*/  BRA `(.L_x_64) ;  /* 0x0000000000047947 */ /* 0x000fec0003800000 */
.L_x_62:
[----:B------:R-:W-:-:S07]  /*2b00*/  LEA R23, R26, R23, 0x17 ;  /* 0x000000171a177211 */ /* 0x000fce00078eb8ff */
.L_x_64:
[----:B------:R-:W-:Y:S05]  /*2b10*/  BSYNC.RECONVERGENT B2 ;  /* 0x0000000000027941 */ /* 0x000fea0003800200 */
.L_x_61:
[----:B------:R-:W-:Y:S01]  /*2b20*/  MOV R18, R23 ;  /* 0x0000001700127202 */ /* 0x000fe20000000f00 */
[----:B------:R-:W-:Y:S06]  /*2b30*/  BRA `(.L_x_65) ;  /* 0x0000000000207947 */ /* 0x000fec0003800000 */
.L_x_60:
[----:B------:R-:W-:-:S04]  /*2b40*/  LOP3.LUT R22, R22, 0x80000000, R25, 0x48, !PT ;  /* 0x8000000016167812 */ /* 0x000fc800078e4819 */
[----:B------:R-:W-:Y:S01]  /*2b50*/  LOP3.LUT R18, R22, 0x7f800000, RZ, 0xfc, !PT ;  /* 0x7f80000016127812 */ /* 0x000fe200078efcff */
[----:B------:R-:W-:Y:S06]  /*2b60*/  BRA `(.L_x_65) ;  /* 0x0000000000147947 */ /* 0x000fec0003800000 */
.L_x_59:
[----:B------:R-:W-:Y:S01]  /*2b70*/  LOP3.LUT R18, R22, 0x80000000, R25, 0x48, !PT ;  /* 0x8000000016127812 */ /* 0x000fe200078e4819 */
[----:B------:R-:W-:Y:S06]  /*2b80*/  BRA `(.L_x_65) ;  /* 0x00000000000c7947 */ /* 0x000fec0003800000 */
.L_x_58:
[----:B------:R-:W0:Y:S01]  /*2b90*/  MUFU.RSQ R18, -QNAN ;  /* 0xffc0000000127908 */ /* 0x000e220000001400 */
[----:B------:R-:W-:Y:S05]  /*2ba0*/  BRA `(.L_x_65) ;  /* 0x0000000000047947 */ /* 0x000fea0003800000 */
.L_x_57:
[----:B------:R-:W-:-:S07]  /*2bb0*/  FADD.FTZ R18, R25, R9 ;  /* 0x0000000919127221 */ /* 0x000fce0000010000 */
.L_x_65:
[----:B------:R-:W-:Y:S05]  /*2bc0*/  BSYNC.RECONVERGENT B1 ;  /* 0x0000000000017941 */ /* 0x000fea0003800200 */
.L_x_55:
[----:B------:R-:W-:-:S04]  /*2bd0*/  HFMA2 R21, -RZ, RZ, 0, 0 ;  /* 0x00000000ff157431 */ /* 0x000fc800000001ff */
[----:B0-----:R-:W-:Y:S05]  /*2be0*/  RET.REL.NODEC R20 `(_Z14raytraceKernelP6uchar4ii9SceneData) ;  /* 0xffffffd414047950 */ /* 0x001fea0003c3ffff */
.L_x_66:
[----:B------:R-:W-:-:S00]  /*2bf0*/  BRA `(.L_x_66) ;  /* 0xfffffffc00fc7947 */ /* 0x000fc0000383ffff */
[----:B------:R-:W-:-:S00]  /*2c00*/  NOP ;  /* 0x0000000000007918 */ /* 0x000fc00000000000 */
[----:B------:R-:W-:-:S00]  /*2c10*/  NOP ;  /* 0x0000000000007918 */ /* 0x000fc00000000000 */
[----:B------:R-:W-:-:S00]  /*2c20*/  NOP ;  /* 0x0000000000007918 */ /* 0x000fc00000000000 */
[----:B------:R-:W-:-:S00]  /*2c30*/  NOP ;  /* 0x0000000000007918 */ /* 0x000fc00000000000 */
[----:B------:R-:W-:-:S00]  /*2c40*/  NOP ;  /* 0x0000000000007918 */ /* 0x000fc00000000000 */
[----:B------:R-:W-:-:S00]  /*2c50*/  NOP ;  /* 0x0000000000007918 */ /* 0x000fc00000000000 */
[----:B------:R-:W-:-:S00]  /*2c60*/  NOP ;  /* 0x0000000000007918 */ /* 0x000fc00000000000 */
[----:B------:R-:W-:-:S00]  /*2c70*/  NOP ;  /* 0x0000000000007918 */ /* 0x000fc00000000000 */
.L_x_69:


//--------------------- .nv.shared.reserved.0     --------------------------
	.section	.nv.shared.reserved.0,"aw",@nobits
	.weak		__nv_reservedSMEM_offset_0_alias
	.size		__nv_reservedSMEM_offset_0_alias, 0, 64
	.other		__nv_reservedSMEM_offset_0_alias,@"STO_CUDA_RESERVED_SHARED STV_DEFAULT"
__nv_reservedSMEM_offset_0_alias:
	.zero		0
	.zero		64


//--------------------- .nv.constant0._Z14raytraceKernelP6uchar4ii9SceneData --------------------------
	.section	.nv.constant0._Z14raytraceKernelP6uchar4ii9SceneData,"a",@progbits
	.sectionflags	@""
	.align	4
.nv.constant0._Z14raytraceKernelP6uchar4ii9SceneData:
	.zero		1236


//--------------------- SYMBOLS --------------------------

	.type		.nv.reservedSmem.offset0,@object
	.size		.nv.reservedSmem.offset0,0x4
